// auto-generated by cutlass_sweep.conv — config: {"arch": "sm_100", "cluster_m": 2, "cluster_n": 1, "conv_kind": "fprop", "dtype": "fp16", "ndim": 2, "tile_k": 32, "tile_m": 64, "tile_n": 128}
#include "cutlass/cutlass.h"
#include "cute/tensor.hpp"
#include "cutlass/kernel_hardware_info.hpp"
#include "cutlass/conv/convolution.h"
#include "cutlass/conv/dispatch_policy.hpp"
#include "cutlass/conv/collective/collective_builder.hpp"
#include "cutlass/conv/kernel/conv_universal.hpp"
#include "cutlass/conv/device/conv_universal_adapter.hpp"
#include "cutlass/epilogue/collective/collective_builder.hpp"

using namespace cute;
using Elem = cutlass::half_t;
using Acc  = float;
using LayoutAB = cutlass::layout::TensorNHWC;
using LayoutC  = cutlass::layout::TensorNHWC;
constexpr auto ConvOp = cutlass::conv::Operator::kFprop;
using TileShape    = Shape<_64, _128, Shape<_32>>;
using ClusterShape = Shape<_2, _1, _1>;

using CollectiveEpilogue = typename cutlass::epilogue::collective::CollectiveBuilder<
    cutlass::arch::Sm100, cutlass::arch::OpClassTensorOp,
    TileShape, ClusterShape,
    cutlass::epilogue::collective::EpilogueTileAuto,
    Acc, Acc,
    Elem, LayoutC, 128 / cutlass::sizeof_bits<Elem>::value,
    Elem, LayoutC, 128 / cutlass::sizeof_bits<Elem>::value,
    cutlass::epilogue::collective::EpilogueScheduleAuto
  >::CollectiveOp;

using CollectiveMainloop = typename cutlass::conv::collective::CollectiveBuilder<
    cutlass::arch::Sm100, cutlass::arch::OpClassTensorOp, ConvOp,
    Elem, LayoutAB, 128 / cutlass::sizeof_bits<Elem>::value,
    Elem, LayoutAB, 128 / cutlass::sizeof_bits<Elem>::value,
    Acc,
    TileShape, ClusterShape,
    cutlass::conv::collective::StageCountAutoCarveout<
        static_cast<int>(sizeof(typename CollectiveEpilogue::SharedStorage))>,
    cutlass::conv::collective::KernelScheduleAuto
  >::CollectiveOp;

using ProblemShape = cutlass::conv::ConvProblemShape<
    ConvOp, CollectiveMainloop::DispatchPolicy::NumSpatialDimensions>;
using ConvKernel = cutlass::conv::kernel::ConvUniversal<
    ProblemShape, CollectiveMainloop, CollectiveEpilogue>;
using Conv = cutlass::conv::device::ConvUniversalAdapter<ConvKernel>;

auto* _anchor = &cutlass::device_kernel<ConvKernel>;


// ===== COMPILED SASS (sm_100a) =====

	.target	sm_100a

	.elftype	@"ET_EXEC"


//--------------------- .note.nv.tkinfo           --------------------------
	.section	.note.nv.tkinfo,"",@"SHT_NOTE"
	.sectionflags	@"SHF_NOTE_NV_TKINFO"
	.tkinfo
        /*0018*/ 	.word	0x00000002
        /*0030*/ 	.string	""
        /*0030*/ 	.string	"ptxas"
        /*0030*/ 	.string	"Cuda compilation tools, release 13.0, V13.0.88"
        /*0030*/ 	.string	"Build cuda_13.0.r13.0/compiler.36424714_0"
        /*0030*/ 	.string	"-arch sm_100a -m 64 "



//--------------------- .note.nv.cuinfo           --------------------------
	.section	.note.nv.cuinfo,"",@"SHT_NOTE"
	.sectionflags	@"SHF_NOTE_NV_CUINFO"
        /*0018*/ 	.short	0x0002
        /*001a*/ 	.short	0x0064
        /*001c*/ 	.short	0x0082
	.zero		2


//--------------------- .nv.info                  --------------------------
	.section	.nv.info,"",@"SHT_CUDA_INFO"
	.align	4


	//----- nvinfo : EIATTR_REGCOUNT
	.align		4
        /*0000*/ 	.byte	0x04, 0x2f
        /*0002*/ 	.short	(.L_19 - .L_18)
	.align		4
.L_18:
        /*0004*/ 	.word	index@(_ZN7cutlass13device_kernelINS_4conv6kernel13ConvUniversalINS1_16ConvProblemShapeILNS1_8OperatorE0ELi2EEENS1_10collective14CollectiveConvINS1_47MainloopSm100TmaUmmaWarpSpecializedImplicitGemmILS5_0ELi17ELi2ELi1ELi2EN4cute5tupleIJNSA_1CILi2EEENSC_ILi1EEESE_EEEEENSB_IJNSC_ILi64EEENSC_ILi128EEENSB_IJNSC_ILi32EEEEEEEEENS_6half_tESM_NSA_8TiledMMAINSA_8MMA_AtomIJNSA_20SM100_MMA_F16BF16_SSISM_SM_fLi64ELi128ELNSA_4UMMA5MajorE0ELSR_0ELNSQ_7ScaleInE0ELSS_0EEEEEENSA_6LayoutINSB_IJSE_SE_SE_EEENSB_IJNSC_ILi0EEESX_SX_EEEEENSB_IJNSA_10UnderscoreES10_S10_EEEEENS7_6detail27Sm100ImplicitGemmTileTraitsINSA_20SM90_TMA_LOAD_IM2COLENSA_14ComposedLayoutINSA_7SwizzleILi2ELi4ELi3EEENSA_18smem_ptr_flag_bitsILi16EEENSV_INSB_IJNSC_ILi8EEESJ_EEENSB_IJSJ_SE_EEEEEEEvEENS14_INSA_23SM90_TMA_LOAD_MULTICASTES1F_vEEEENS_8epilogue10collective18CollectiveEpilogueINS1K_23Sm100TmaWarpSpecializedILi4ELi2ELi16ELb1ELb0EEEJSL_NSB_IJNSV_ISH_SE_EENSV_ISJ_SE_EEEEESM_NSB_IJNSB_IJlllEEESE_SX_EEESM_S1T_NS1K_6fusion15FusionCallbacksIS1O_NS1U_17LinearCombinationISM_fSM_fLNS_15FloatRoundStyleE2EEESL_S1R_JEEENSA_5SM1004TMEM4LOAD26SM100_TMEM_LOAD_16dp256b4xES15_S1F_NSA_17SM75_U32x4_LDSM_NENSA_21SM90_TMA_STORE_IM2COLES1F_NSA_17SM90_U32x4_STSM_NENSA_39AutoVectorizingCopyWithAssumedAlignmentILi128EEEEEEvvEEEEvNT_6ParamsE)
        /*0008*/ 	.word	0x0000004e


	//----- nvinfo : EIATTR_FRAME_SIZE
	.align		4
.L_19:
        /*000c*/ 	.byte	0x04, 0x11
        /*000e*/ 	.short	(.L_21 - .L_20)
	.align		4
.L_20:
        /*0010*/ 	.word	index@($__internal_2_$__cuda_sm10x_tcgen05_guardrail_trap_unallocated_columns_being_dealloced)
        /*0014*/ 	.word	0x00000008


	//----- nvinfo : EIATTR_FRAME_SIZE
	.align		4
.L_21:
        /*0018*/ 	.byte	0x04, 0x11
        /*001a*/ 	.short	(.L_23 - .L_22)
	.align		4
.L_22:
        /*001c*/ 	.word	index@($__internal_1_$__cuda_sm10x_tcgen05_guardrail_trap_phase_invalid_during_alloc)
        /*0020*/ 	.word	0x00000008


	//----- nvinfo : EIATTR_FRAME_SIZE
	.align		4
.L_23:
        /*0024*/ 	.byte	0x04, 0x11
        /*0026*/ 	.short	(.L_25 - .L_24)
	.align		4
.L_24:
        /*0028*/ 	.word	index@($__internal_0_$__cuda_sm10x_tcgen05_guardrail_trap_col_being_dealloced_not_returned_by_alloc)
        /*002c*/ 	.word	0x00000008


	//----- nvinfo : EIATTR_FRAME_SIZE
	.align		4
.L_25:
        /*0030*/ 	.byte	0x04, 0x11
        /*0032*/ 	.short	(.L_27 - .L_26)
	.align		4
.L_26:
        /*0034*/ 	.word	index@(_ZN7cutlass13device_kernelINS_4conv6kernel13ConvUniversalINS1_16ConvProblemShapeILNS1_8OperatorE0ELi2EEENS1_10collective14CollectiveConvINS1_47MainloopSm100TmaUmmaWarpSpecializedImplicitGemmILS5_0ELi17ELi2ELi1ELi2EN4cute5tupleIJNSA_1CILi2EEENSC_ILi1EEESE_EEEEENSB_IJNSC_ILi64EEENSC_ILi128EEENSB_IJNSC_ILi32EEEEEEEEENS_6half_tESM_NSA_8TiledMMAINSA_8MMA_AtomIJNSA_20SM100_MMA_F16BF16_SSISM_SM_fLi64ELi128ELNSA_4UMMA5MajorE0ELSR_0ELNSQ_7ScaleInE0ELSS_0EEEEEENSA_6LayoutINSB_IJSE_SE_SE_EEENSB_IJNSC_ILi0EEESX_SX_EEEEENSB_IJNSA_10UnderscoreES10_S10_EEEEENS7_6detail27Sm100ImplicitGemmTileTraitsINSA_20SM90_TMA_LOAD_IM2COLENSA_14ComposedLayoutINSA_7SwizzleILi2ELi4ELi3EEENSA_18smem_ptr_flag_bitsILi16EEENSV_INSB_IJNSC_ILi8EEESJ_EEENSB_IJSJ_SE_EEEEEEEvEENS14_INSA_23SM90_TMA_LOAD_MULTICASTES1F_vEEEENS_8epilogue10collective18CollectiveEpilogueINS1K_23Sm100TmaWarpSpecializedILi4ELi2ELi16ELb1ELb0EEEJSL_NSB_IJNSV_ISH_SE_EENSV_ISJ_SE_EEEEESM_NSB_IJNSB_IJlllEEESE_SX_EEESM_S1T_NS1K_6fusion15FusionCallbacksIS1O_NS1U_17LinearCombinationISM_fSM_fLNS_15FloatRoundStyleE2EEESL_S1R_JEEENSA_5SM1004TMEM4LOAD26SM100_TMEM_LOAD_16dp256b4xES15_S1F_NSA_17SM75_U32x4_LDSM_NENSA_21SM90_TMA_STORE_IM2COLES1F_NSA_17SM90_U32x4_STSM_NENSA_39AutoVectorizingCopyWithAssumedAlignmentILi128EEEEEEvvEEEEvNT_6ParamsE)
        /*0038*/ 	.word	0x00000008


	//----- nvinfo : EIATTR_MIN_STACK_SIZE
	.align		4
.L_27:
        /*003c*/ 	.byte	0x04, 0x12
        /*003e*/ 	.short	(.L_29 - .L_28)
	.align		4
.L_28:
        /*0040*/ 	.word	index@(_ZN7cutlass13device_kernelINS_4conv6kernel13ConvUniversalINS1_16ConvProblemShapeILNS1_8OperatorE0ELi2EEENS1_10collective14CollectiveConvINS1_47MainloopSm100TmaUmmaWarpSpecializedImplicitGemmILS5_0ELi17ELi2ELi1ELi2EN4cute5tupleIJNSA_1CILi2EEENSC_ILi1EEESE_EEEEENSB_IJNSC_ILi64EEENSC_ILi128EEENSB_IJNSC_ILi32EEEEEEEEENS_6half_tESM_NSA_8TiledMMAINSA_8MMA_AtomIJNSA_20SM100_MMA_F16BF16_SSISM_SM_fLi64ELi128ELNSA_4UMMA5MajorE0ELSR_0ELNSQ_7ScaleInE0ELSS_0EEEEEENSA_6LayoutINSB_IJSE_SE_SE_EEENSB_IJNSC_ILi0EEESX_SX_EEEEENSB_IJNSA_10UnderscoreES10_S10_EEEEENS7_6detail27Sm100ImplicitGemmTileTraitsINSA_20SM90_TMA_LOAD_IM2COLENSA_14ComposedLayoutINSA_7SwizzleILi2ELi4ELi3EEENSA_18smem_ptr_flag_bitsILi16EEENSV_INSB_IJNSC_ILi8EEESJ_EEENSB_IJSJ_SE_EEEEEEEvEENS14_INSA_23SM90_TMA_LOAD_MULTICASTES1F_vEEEENS_8epilogue10collective18CollectiveEpilogueINS1K_23Sm100TmaWarpSpecializedILi4ELi2ELi16ELb1ELb0EEEJSL_NSB_IJNSV_ISH_SE_EENSV_ISJ_SE_EEEEESM_NSB_IJNSB_IJlllEEESE_SX_EEESM_S1T_NS1K_6fusion15FusionCallbacksIS1O_NS1U_17LinearCombinationISM_fSM_fLNS_15FloatRoundStyleE2EEESL_S1R_JEEENSA_5SM1004TMEM4LOAD26SM100_TMEM_LOAD_16dp256b4xES15_S1F_NSA_17SM75_U32x4_LDSM_NENSA_21SM90_TMA_STORE_IM2COLES1F_NSA_17SM90_U32x4_STSM_NENSA_39AutoVectorizingCopyWithAssumedAlignmentILi128EEEEEEvvEEEEvNT_6ParamsE)
        /*0044*/ 	.word	0x00000008
.L_29:


//--------------------- .nv.compat                --------------------------
	.section	.nv.compat,"",@"SHT_CUDA_COMPAT_INFO"
	.align	4
        /*0000*/ 	.byte	0x02, 0x09, 0x01, 0x00, 0x02, 0x02, 0x02, 0x00, 0x02, 0x05, 0x05, 0x00, 0x03, 0x07, 0x01, 0x01
        /*0010*/ 	.byte	0x02, 0x03, 0x01, 0x00, 0x02, 0x06, 0x01, 0x00, 0x04, 0x0b, 0x08, 0x00, 0x09, 0x00, 0x00, 0x00
        /*0020*/ 	.byte	0x00, 0x00, 0x00, 0x00


//--------------------- .nv.info._ZN7cutlass13device_kernelINS_4conv6kernel13ConvUniversalINS1_16ConvProblemShapeILNS1_8OperatorE0ELi2EEENS1_10collective14CollectiveConvINS1_47MainloopSm100TmaUmmaWarpSpecializedImplicitGemmILS5_0ELi17ELi2ELi1ELi2EN4cute5tupleIJNSA_1CILi2EEENSC_ILi1EEESE_EEEEENSB_IJNSC_ILi64EEENSC_ILi128EEENSB_IJNSC_ILi32EEEEEEEEENS_6half_tESM_NSA_8TiledMMAINSA_8MMA_AtomIJNSA_20SM100_MMA_F16BF16_SSISM_SM_fLi64ELi128ELNSA_4UMMA5MajorE0ELSR_0ELNSQ_7ScaleInE0ELSS_0EEEEEENSA_6LayoutINSB_IJSE_SE_SE_EEENSB_IJNSC_ILi0EEESX_SX_EEEEENSB_IJNSA_10UnderscoreES10_S10_EEEEENS7_6detail27Sm100ImplicitGemmTileTraitsINSA_20SM90_TMA_LOAD_IM2COLENSA_14ComposedLayoutINSA_7SwizzleILi2ELi4ELi3EEENSA_18smem_ptr_flag_bitsILi16EEENSV_INSB_IJNSC_ILi8EEESJ_EEENSB_IJSJ_SE_EEEEEEEvEENS14_INSA_23SM90_TMA_LOAD_MULTICASTES1F_vEEEENS_8epilogue10collective18CollectiveEpilogueINS1K_23Sm100TmaWarpSpecializedILi4ELi2ELi16ELb1ELb0EEEJSL_NSB_IJNSV_ISH_SE_EENSV_ISJ_SE_EEEEESM_NSB_IJNSB_IJlllEEESE_SX_EEESM_S1T_NS1K_6fusion15FusionCallbacksIS1O_NS1U_17LinearCombinationISM_fSM_fLNS_15FloatRoundStyleE2EEESL_S1R_JEEENSA_5SM1004TMEM4LOAD26SM100_TMEM_LOAD_16dp256b4xES15_S1F_NSA_17SM75_U32x4_LDSM_NENSA_21SM90_TMA_STORE_IM2COLES1F_NSA_17SM90_U32x4_STSM_NENSA_39AutoVectorizingCopyWithAssumedAlignmentILi128EEEEEEvvEEEEvNT_6ParamsE --------------------------
	.section	.nv.info._ZN7cutlass13device_kernelINS_4conv6kernel13ConvUniversalINS1_16ConvProblemShapeILNS1_8OperatorE0ELi2EEENS1_10collective14CollectiveConvINS1_47MainloopSm100TmaUmmaWarpSpecializedImplicitGemmILS5_0ELi17ELi2ELi1ELi2EN4cute5tupleIJNSA_1CILi2EEENSC_ILi1EEESE_EEEEENSB_IJNSC_ILi64EEENSC_ILi128EEENSB_IJNSC_ILi32EEEEEEEEENS_6half_tESM_NSA_8TiledMMAINSA_8MMA_AtomIJNSA_20SM100_MMA_F16BF16_SSISM_SM_fLi64ELi128ELNSA_4UMMA5MajorE0ELSR_0ELNSQ_7ScaleInE0ELSS_0EEEEEENSA_6LayoutINSB_IJSE_SE_SE_EEENSB_IJNSC_ILi0EEESX_SX_EEEEENSB_IJNSA_10UnderscoreES10_S10_EEEEENS7_6detail27Sm100ImplicitGemmTileTraitsINSA_20SM90_TMA_LOAD_IM2COLENSA_14ComposedLayoutINSA_7SwizzleILi2ELi4ELi3EEENSA_18smem_ptr_flag_bitsILi16EEENSV_INSB_IJNSC_ILi8EEESJ_EEENSB_IJSJ_SE_EEEEEEEvEENS14_INSA_23SM90_TMA_LOAD_MULTICASTES1F_vEEEENS_8epilogue10collective18CollectiveEpilogueINS1K_23Sm100TmaWarpSpecializedILi4ELi2ELi16ELb1ELb0EEEJSL_NSB_IJNSV_ISH_SE_EENSV_ISJ_SE_EEEEESM_NSB_IJNSB_IJlllEEESE_SX_EEESM_S1T_NS1K_6fusion15FusionCallbacksIS1O_NS1U_17LinearCombinationISM_fSM_fLNS_15FloatRoundStyleE2EEESL_S1R_JEEENSA_5SM1004TMEM4LOAD26SM100_TMEM_LOAD_16dp256b4xES15_S1F_NSA_17SM75_U32x4_LDSM_NENSA_21SM90_TMA_STORE_IM2COLES1F_NSA_17SM90_U32x4_STSM_NENSA_39AutoVectorizingCopyWithAssumedAlignmentILi128EEEEEEvvEEEEvNT_6ParamsE,"",@"SHT_CUDA_INFO"
	.sectionflags	@""
	.align	4


	//----- nvinfo : EIATTR_CUDA_API_VERSION
	.align		4
        /*0000*/ 	.byte	0x04, 0x37
        /*0002*/ 	.short	(.L_31 - .L_30)
.L_30:
        /*0004*/ 	.word	0x00000082


	//----- nvinfo : EIATTR_KPARAM_INFO
	.align		4
.L_31:
        /*0008*/ 	.byte	0x04, 0x17
        /*000a*/ 	.short	(.L_33 - .L_32)
.L_32:
        /*000c*/ 	.word	0x00000000
        /*0010*/ 	.short	0x0000
        /*0012*/ 	.short	0x0000
        /*0014*/ 	.byte	0x00, 0xf0, 0x01, 0x20


	//----- nvinfo : EIATTR_AT_ENTRY_FRAGMENTS
	.align		4
.L_33:
        /*0018*/ 	.byte	0x04, 0x4f
        /*001a*/ 	.short	(.L_35 - .L_34)


	//   ....[0]....
.L_34:
        /*001c*/ 	.word	0x00000006


	//----- nvinfo : EIATTR_RESERVED_SMEM_USED
	.align		4
.L_35:
        /*0020*/ 	.byte	0x01, 0x41
	.zero		2


	//----- nvinfo : EIATTR_SPARSE_MMA_MASK
	.align		4
        /*0024*/ 	.byte	0x03, 0x50
        /*0026*/ 	.short	0x0000


	//----- nvinfo : EIATTR_TCGEN05_1CTA_USED
	.align		4
        /*0028*/ 	.byte	0x01, 0x51
	.zero		2


	//----- nvinfo : EIATTR_MAXREG_COUNT
	.align		4
        /*002c*/ 	.byte	0x03, 0x1b
        /*002e*/ 	.short	0x00ff


	//----- nvinfo : EIATTR_NUM_BARRIERS
	.align		4
        /*0030*/ 	.byte	0x02, 0x4c
        /*0032*/ 	.byte	0x07
	.zero		1


	//----- nvinfo : EIATTR_EXTERNS
	.align		4
        /*0034*/ 	.byte	0x04, 0x0f
        /*0036*/ 	.short	(.L_37 - .L_36)


	//   ....[0]....
	.align		4
.L_36:
        /*0038*/ 	.word	index@(__assertfail)


	//----- nvinfo : EIATTR_MERCURY_ISA_VERSION
	.align		4
.L_37:
        /*003c*/ 	.byte	0x03, 0x5f
        /*003e*/ 	.short	0x0101


	//----- nvinfo : EIATTR_INT_WARP_WIDE_INSTR_OFFSETS
	.align		4
        /*0040*/ 	.byte	0x04, 0x31
        /*0042*/ 	.short	(.L_39 - .L_38)


	//   ....[0]....
.L_38:
        /*0044*/ 	.word	0x00004380


	//   ....[1]....
        /*0048*/ 	.word	0x000043a0


	//   ....[2]....
        /*004c*/ 	.word	0x000043d0


	//   ....[3]....
        /*0050*/ 	.word	0x00005090


	//   ....[4]....
        /*0054*/ 	.word	0x00005110


	//   ....[5]....
        /*0058*/ 	.word	0x000051d0


	//   ....[6]....
        /*005c*/ 	.word	0x00005290


	//   ....[7]....
        /*0060*/ 	.word	0x00005350


	//   ....[8]....
        /*0064*/ 	.word	0x00005430


	//   ....[9]....
        /*0068*/ 	.word	0x000054f0


	//   ....[10]....
        /*006c*/ 	.word	0x000055f0


	//----- nvinfo : EIATTR_COOP_GROUP_MASK_REGIDS
	.align		4
.L_39:
        /*0070*/ 	.byte	0x04, 0x29
        /*0072*/ 	.short	(.L_41 - .L_40)


	//   ....[0]....
.L_40:
        /*0074*/ 	.word	0xffffffff


	//   ....[1]....
        /*0078*/ 	.word	0xffffffff


	//   ....[2]....
        /*007c*/ 	.word	0xffffffff


	//   ....[3]....
        /*0080*/ 	.word	0xffffffff


	//   ....[4]....
        /*0084*/ 	.word	0xffffffff


	//   ....[5]....
        /*0088*/ 	.word	0xffffffff


	//   ....[6]....
        /*008c*/ 	.word	0xffffffff


	//   ....[7]....
        /*0090*/ 	.word	0xffffffff


	//   ....[8]....
        /*0094*/ 	.word	0xffffffff


	//   ....[9]....
        /*0098*/ 	.word	0xffffffff


	//   ....[10]....
        /*009c*/ 	.word	0xffffffff


	//   ....[11]....
        /*00a0*/ 	.word	0xffffffff


	//   ....[12]....
        /*00a4*/ 	.word	0xffffffff


	//----- nvinfo : EIATTR_COOP_GROUP_INSTR_OFFSETS
	.align		4
.L_41:
        /*00a8*/ 	.byte	0x04, 0x28
        /*00aa*/ 	.short	(.L_43 - .L_42)


	//   ....[0]....
.L_42:
        /*00ac*/ 	.word	0x00000090


	//   ....[1]....
        /*00b0*/ 	.word	0x00000500


	//   ....[2]....
        /*00b4*/ 	.word	0x00000860


	//   ....[3]....
        /*00b8*/ 	.word	0x00000a00


	//   ....[4]....
        /*00bc*/ 	.word	0x00000b00


	//   ....[5]....
        /*00c0*/ 	.word	0x00000c50


	//   ....[6]....
        /*00c4*/ 	.word	0x00000e50


	//   ....[7]....
        /*00c8*/ 	.word	0x00002460


	//   ....[8]....
        /*00cc*/ 	.word	0x000037b0


	//   ....[9]....
        /*00d0*/ 	.word	0x000039c0


	//   ....[10]....
        /*00d4*/ 	.word	0x000039f0


	//   ....[11]....
        /*00d8*/ 	.word	0x00004260


	//   ....[12]....
        /*00dc*/ 	.word	0x000044a0


	//----- nvinfo : EIATTR_VRC_CTA_INIT_COUNT
	.align		4
.L_43:
        /*00e0*/ 	.byte	0x02, 0x4a
        /*00e2*/ 	.byte	0x80
	.zero		1


	//----- nvinfo : EIATTR_SYSCALL_OFFSETS
	.align		4
        /*00e4*/ 	.byte	0x04, 0x46
        /*00e6*/ 	.short	(.L_45 - .L_44)


	//   ....[0]....
.L_44:
        /*00e8*/ 	.word	0x00006290


	//   ....[1]....
        /*00ec*/ 	.word	0x00006380


	//   ....[2]....
        /*00f0*/ 	.word	0x00006c70


	//   ....[3]....
        /*00f4*/ 	.word	0x00007540


	//   ....[4]....
        /*00f8*/ 	.word	0x00007de0


	//   ....[5]....
        /*00fc*/ 	.word	0x00008670


	//----- nvinfo : EIATTR_MBARRIER_INSTR_OFFSETS
	.align		4
.L_45:
        /*0100*/ 	.byte	0x04, 0x39
        /*0102*/ 	.short	(.L_47 - .L_46)


	//   ....[0]....
.L_46:
        /*0104*/ 	.word	0x00000620
        /*0108*/ 	.word	0x000000ff
        /*010c*/ 	.word	0x00000000
        /*0110*/ 	.short	0x0100
        /*0112*/ 	.byte	0x04
	.zero		1


	//   ....[1]....
        /*0114*/ 	.word	0x00000630
        /*0118*/ 	.word	0x000000ff
        /*011c*/ 	.word	0x00000088
        /*0120*/ 	.short	0x0100
        /*0122*/ 	.byte	0x04
	.zero		1


	//   ....[2]....
        /*0124*/ 	.word	0x00000640
        /*0128*/ 	.word	0x000000ff
        /*012c*/ 	.word	0x00000008
        /*0130*/ 	.short	0x0100
        /*0132*/ 	.byte	0x04
	.zero		1


	//   ....[3]....
        /*0134*/ 	.word	0x00000650
        /*0138*/ 	.word	0x000000ff
        /*013c*/ 	.word	0x00000090
        /*0140*/ 	.short	0x0100
        /*0142*/ 	.byte	0x04
	.zero		1


	//   ....[4]....
        /*0144*/ 	.word	0x00000660
        /*0148*/ 	.word	0x000000ff
        /*014c*/ 	.word	0x00000010
        /*0150*/ 	.short	0x0100
        /*0152*/ 	.byte	0x04
	.zero		1


	//   ....[5]....
        /*0154*/ 	.word	0x00000670
        /*0158*/ 	.word	0x000000ff
        /*015c*/ 	.word	0x00000098
        /*0160*/ 	.short	0x0100
        /*0162*/ 	.byte	0x04
	.zero		1


	//   ....[6]....
        /*0164*/ 	.word	0x00000680
        /*0168*/ 	.word	0x000000ff
        /*016c*/ 	.word	0x00000018
        /*0170*/ 	.short	0x0100
        /*0172*/ 	.byte	0x04
	.zero		1


	//   ....[7]....
        /*0174*/ 	.word	0x00000690
        /*0178*/ 	.word	0x000000ff
        /*017c*/ 	.word	0x000000a0
        /*0180*/ 	.short	0x0100
        /*0182*/ 	.byte	0x04
	.zero		1


	//   ....[8]....
        /*0184*/ 	.word	0x000006a0
        /*0188*/ 	.word	0x000000ff
        /*018c*/ 	.word	0x00000020
        /*0190*/ 	.short	0x0100
        /*0192*/ 	.byte	0x04
	.zero		1


	//   ....[9]....
        /*0194*/ 	.word	0x000006b0
        /*0198*/ 	.word	0x000000ff
        /*019c*/ 	.word	0x000000a8
        /*01a0*/ 	.short	0x0100
        /*01a2*/ 	.byte	0x04
	.zero		1


	//   ....[10]....
        /*01a4*/ 	.word	0x000006c0
        /*01a8*/ 	.word	0x000000ff
        /*01ac*/ 	.word	0x00000028
        /*01b0*/ 	.short	0x0100
        /*01b2*/ 	.byte	0x04
	.zero		1


	//   ....[11]....
        /*01b4*/ 	.word	0x000006d0
        /*01b8*/ 	.word	0x000000ff
        /*01bc*/ 	.word	0x000000b0
        /*01c0*/ 	.short	0x0100
        /*01c2*/ 	.byte	0x04
	.zero		1


	//   ....[12]....
        /*01c4*/ 	.word	0x000006e0
        /*01c8*/ 	.word	0x000000ff
        /*01cc*/ 	.word	0x00000030
        /*01d0*/ 	.short	0x0100
        /*01d2*/ 	.byte	0x04
	.zero		1


	//   ....[13]....
        /*01d4*/ 	.word	0x000006f0
        /*01d8*/ 	.word	0x000000ff
        /*01dc*/ 	.word	0x000000b8
        /*01e0*/ 	.short	0x0100
        /*01e2*/ 	.byte	0x04
	.zero		1


	//   ....[14]....
        /*01e4*/ 	.word	0x00000700
        /*01e8*/ 	.word	0x000000ff
        /*01ec*/ 	.word	0x00000038
        /*01f0*/ 	.short	0x0100
        /*01f2*/ 	.byte	0x04
	.zero		1


	//   ....[15]....
        /*01f4*/ 	.word	0x00000710
        /*01f8*/ 	.word	0x000000ff
        /*01fc*/ 	.word	0x000000c0
        /*0200*/ 	.short	0x0100
        /*0202*/ 	.byte	0x04
	.zero		1


	//   ....[16]....
        /*0204*/ 	.word	0x00000720
        /*0208*/ 	.word	0x000000ff
        /*020c*/ 	.word	0x00000040
        /*0210*/ 	.short	0x0100
        /*0212*/ 	.byte	0x04
	.zero		1


	//   ....[17]....
        /*0214*/ 	.word	0x00000730
        /*0218*/ 	.word	0x000000ff
        /*021c*/ 	.word	0x000000c8
        /*0220*/ 	.short	0x0100
        /*0222*/ 	.byte	0x04
	.zero		1


	//   ....[18]....
        /*0224*/ 	.word	0x00000740
        /*0228*/ 	.word	0x000000ff
        /*022c*/ 	.word	0x00000048
        /*0230*/ 	.short	0x0100
        /*0232*/ 	.byte	0x04
	.zero		1


	//   ....[19]....
        /*0234*/ 	.word	0x00000750
        /*0238*/ 	.word	0x000000ff
        /*023c*/ 	.word	0x000000d0
        /*0240*/ 	.short	0x0100
        /*0242*/ 	.byte	0x04
	.zero		1


	//   ....[20]....
        /*0244*/ 	.word	0x00000760
        /*0248*/ 	.word	0x000000ff
        /*024c*/ 	.word	0x00000050
        /*0250*/ 	.short	0x0100
        /*0252*/ 	.byte	0x04
	.zero		1


	//   ....[21]....
        /*0254*/ 	.word	0x00000770
        /*0258*/ 	.word	0x000000ff
        /*025c*/ 	.word	0x000000d8
        /*0260*/ 	.short	0x0100
        /*0262*/ 	.byte	0x04
	.zero		1


	//   ....[22]....
        /*0264*/ 	.word	0x00000780
        /*0268*/ 	.word	0x000000ff
        /*026c*/ 	.word	0x00000058
        /*0270*/ 	.short	0x0100
        /*0272*/ 	.byte	0x04
	.zero		1


	//   ....[23]....
        /*0274*/ 	.word	0x00000790
        /*0278*/ 	.word	0x000000ff
        /*027c*/ 	.word	0x000000e0
        /*0280*/ 	.short	0x0100
        /*0282*/ 	.byte	0x04
	.zero		1


	//   ....[24]....
        /*0284*/ 	.word	0x000007a0
        /*0288*/ 	.word	0x000000ff
        /*028c*/ 	.word	0x00000060
        /*0290*/ 	.short	0x0100
        /*0292*/ 	.byte	0x04
	.zero		1


	//   ....[25]....
        /*0294*/ 	.word	0x000007b0
        /*0298*/ 	.word	0x000000ff
        /*029c*/ 	.word	0x000000e8
        /*02a0*/ 	.short	0x0100
        /*02a2*/ 	.byte	0x04
	.zero		1


	//   ....[26]....
        /*02a4*/ 	.word	0x000007c0
        /*02a8*/ 	.word	0x000000ff
        /*02ac*/ 	.word	0x00000068
        /*02b0*/ 	.short	0x0100
        /*02b2*/ 	.byte	0x04
	.zero		1


	//   ....[27]....
        /*02b4*/ 	.word	0x000007d0
        /*02b8*/ 	.word	0x000000ff
        /*02bc*/ 	.word	0x000000f0
        /*02c0*/ 	.short	0x0100
        /*02c2*/ 	.byte	0x04
	.zero		1


	//   ....[28]....
        /*02c4*/ 	.word	0x000007e0
        /*02c8*/ 	.word	0x000000ff
        /*02cc*/ 	.word	0x00000070
        /*02d0*/ 	.short	0x0100
        /*02d2*/ 	.byte	0x04
	.zero		1


	//   ....[29]....
        /*02d4*/ 	.word	0x000007f0
        /*02d8*/ 	.word	0x000000ff
        /*02dc*/ 	.word	0x000000f8
        /*02e0*/ 	.short	0x0100
        /*02e2*/ 	.byte	0x04
	.zero		1


	//   ....[30]....
        /*02e4*/ 	.word	0x00000800
        /*02e8*/ 	.word	0x000000ff
        /*02ec*/ 	.word	0x00000078
        /*02f0*/ 	.short	0x0100
        /*02f2*/ 	.byte	0x04
	.zero		1


	//   ....[31]....
        /*02f4*/ 	.word	0x00000810
        /*02f8*/ 	.word	0x000000ff
        /*02fc*/ 	.word	0x00000100
        /*0300*/ 	.short	0x0100
        /*0302*/ 	.byte	0x04
	.zero		1


	//   ....[32]....
        /*0304*/ 	.word	0x00000820
        /*0308*/ 	.word	0x000000ff
        /*030c*/ 	.word	0x00000080
        /*0310*/ 	.short	0x0100
        /*0312*/ 	.byte	0x04
	.zero		1


	//   ....[33]....
        /*0314*/ 	.word	0x00000830
        /*0318*/ 	.word	0x000000ff
        /*031c*/ 	.word	0x00000108
        /*0320*/ 	.short	0x0100
        /*0322*/ 	.byte	0x04
	.zero		1


	//   ....[34]....
        /*0324*/ 	.word	0x00000970
        /*0328*/ 	.word	0x000000ff
        /*032c*/ 	.word	0x00000110
        /*0330*/ 	.short	0x0100
        /*0332*/ 	.byte	0x04
	.zero		1


	//   ....[35]....
        /*0334*/ 	.word	0x00000980
        /*0338*/ 	.word	0x000000ff
        /*033c*/ 	.word	0x00000130
        /*0340*/ 	.short	0x0100
        /*0342*/ 	.byte	0x04
	.zero		1


	//   ....[36]....
        /*0344*/ 	.word	0x00000990
        /*0348*/ 	.word	0x000000ff
        /*034c*/ 	.word	0x00000118
        /*0350*/ 	.short	0x0100
        /*0352*/ 	.byte	0x04
	.zero		1


	//   ....[37]....
        /*0354*/ 	.word	0x000009a0
        /*0358*/ 	.word	0x000000ff
        /*035c*/ 	.word	0x00000138
        /*0360*/ 	.short	0x0100
        /*0362*/ 	.byte	0x04
	.zero		1


	//   ....[38]....
        /*0364*/ 	.word	0x000009b0
        /*0368*/ 	.word	0x000000ff
        /*036c*/ 	.word	0x00000120
        /*0370*/ 	.short	0x0100
        /*0372*/ 	.byte	0x04
	.zero		1


	//   ....[39]....
        /*0374*/ 	.word	0x000009c0
        /*0378*/ 	.word	0x000000ff
        /*037c*/ 	.word	0x00000140
        /*0380*/ 	.short	0x0100
        /*0382*/ 	.byte	0x04
	.zero		1


	//   ....[40]....
        /*0384*/ 	.word	0x000009d0
        /*0388*/ 	.word	0x000000ff
        /*038c*/ 	.word	0x00000128
        /*0390*/ 	.short	0x0100
        /*0392*/ 	.byte	0x04
	.zero		1


	//   ....[41]....
        /*0394*/ 	.word	0x000009e0
        /*0398*/ 	.word	0x000000ff
        /*039c*/ 	.word	0x00000148
        /*03a0*/ 	.short	0x0100
        /*03a2*/ 	.byte	0x04
	.zero		1


	//   ....[42]....
        /*03a4*/ 	.word	0x00000ad0
        /*03a8*/ 	.word	0x000000ff
        /*03ac*/ 	.word	0x00000150
        /*03b0*/ 	.short	0x0100
        /*03b2*/ 	.byte	0x06
	.zero		1


	//   ....[43]....
        /*03b4*/ 	.word	0x00000ae0
        /*03b8*/ 	.word	0x000000ff
        /*03bc*/ 	.word	0x00000158
        /*03c0*/ 	.short	0x0100
        /*03c2*/ 	.byte	0x06
	.zero		1


	//   ....[44]....
        /*03c4*/ 	.word	0x00000c20
        /*03c8*/ 	.word	0x000000ff
        /*03cc*/ 	.word	0x00000160
        /*03d0*/ 	.short	0x0100
        /*03d2*/ 	.byte	0x06
	.zero		1


	//   ....[45]....
        /*03d4*/ 	.word	0x00000c30
        /*03d8*/ 	.word	0x000000ff
        /*03dc*/ 	.word	0x00000168
        /*03e0*/ 	.short	0x0100
        /*03e2*/ 	.byte	0x06
	.zero		1


	//   ....[46]....
        /*03e4*/ 	.word	0x00000d60
        /*03e8*/ 	.word	0x000000ff
        /*03ec*/ 	.word	0x00000170
        /*03f0*/ 	.short	0x0100
        /*03f2*/ 	.byte	0x04
	.zero		1


	//   ....[47]....
        /*03f4*/ 	.word	0x00000d70
        /*03f8*/ 	.word	0x000000ff
        /*03fc*/ 	.word	0x00000180
        /*0400*/ 	.short	0x0100
        /*0402*/ 	.byte	0x04
	.zero		1


	//   ....[48]....
        /*0404*/ 	.word	0x00000d80
        /*0408*/ 	.word	0x000000ff
        /*040c*/ 	.word	0x00000178
        /*0410*/ 	.short	0x0100
        /*0412*/ 	.byte	0x04
	.zero		1


	//   ....[49]....
        /*0414*/ 	.word	0x00000d90
        /*0418*/ 	.word	0x000000ff
        /*041c*/ 	.word	0x00000188
        /*0420*/ 	.short	0x0100
        /*0422*/ 	.byte	0x04
	.zero		1


	//   ....[50]....
        /*0424*/ 	.word	0x00001920
        /*0428*/ 	.word	0x000000ff
        /*042c*/ 	.word	0x00000088
        /*0430*/ 	.short	0x010a
        /*0432*/ 	.byte	0x04
	.zero		1


	//   ....[51]....
        /*0434*/ 	.word	0x00001b70
        /*0438*/ 	.word	0x000000ff
        /*043c*/ 	.word	0x00000088
        /*0440*/ 	.short	0x010a
        /*0442*/ 	.byte	0x09
	.zero		1


	//   ....[52]....
        /*0444*/ 	.word	0x00001d00
        /*0448*/ 	.word	0x000000ff
        /*044c*/ 	.word	0x00000088
        /*0450*/ 	.short	0x010a
        /*0452*/ 	.byte	0x07
	.zero		1


	//   ....[53]....
        /*0454*/ 	.word	0x00001ed0
        /*0458*/ 	.word	0x000000ff
        /*045c*/ 	.word	0x00000158
        /*0460*/ 	.short	0x0101
        /*0462*/ 	.byte	0x1f
	.zero		1


	//   ....[54]....
        /*0464*/ 	.word	0x00001ef0
        /*0468*/ 	.word	0x000000ff
        /*046c*/ 	.word	0x00000088
        /*0470*/ 	.short	0x010a
        /*0472*/ 	.byte	0x04
	.zero		1


	//   ....[55]....
        /*0474*/ 	.word	0x00002100
        /*0478*/ 	.word	0x000000ff
        /*047c*/ 	.word	0x00000088
        /*0480*/ 	.short	0x010a
        /*0482*/ 	.byte	0x09
	.zero		1


	//   ....[56]....
        /*0484*/ 	.word	0x00002290
        /*0488*/ 	.word	0x000000ff
        /*048c*/ 	.word	0x00000088
        /*0490*/ 	.short	0x010a
        /*0492*/ 	.byte	0x07
	.zero		1


	//   ....[57]....
        /*0494*/ 	.word	0x00002470
        /*0498*/ 	.word	0x000000ff
        /*049c*/ 	.word	0x00000160
        /*04a0*/ 	.short	0x010a
        /*04a2*/ 	.byte	0x1f
	.zero		1


	//   ....[58]....
        /*04a4*/ 	.word	0x00002530
        /*04a8*/ 	.word	0x000000ff
        /*04ac*/ 	.word	0x00000000
        /*04b0*/ 	.short	0x0101
        /*04b2*/ 	.byte	0x04
	.zero		1


	//   ....[59]....
        /*04b4*/ 	.word	0x00002b10
        /*04b8*/ 	.word	0x000000ff
        /*04bc*/ 	.word	0x00000000
        /*04c0*/ 	.short	0x010a
        /*04c2*/ 	.byte	0x04
	.zero		1


	//   ....[60]....
        /*04c4*/ 	.word	0x00002ba0
        /*04c8*/ 	.word	0x000000ff
        /*04cc*/ 	.word	0x00000000
        /*04d0*/ 	.short	0x010a
        /*04d2*/ 	.byte	0x05
	.zero		1


	//   ....[61]....
        /*04d4*/ 	.word	0x00002c30
        /*04d8*/ 	.word	0x000000ff
        /*04dc*/ 	.word	0x00000000
        /*04e0*/ 	.short	0x010a
        /*04e2*/ 	.byte	0x05
	.zero		1


	//   ....[62]....
        /*04e4*/ 	.word	0x00002cc0
        /*04e8*/ 	.word	0x000000ff
        /*04ec*/ 	.word	0x00000000
        /*04f0*/ 	.short	0x010a
        /*04f2*/ 	.byte	0x05
	.zero		1


	//   ....[63]....
        /*04f4*/ 	.word	0x00002d50
        /*04f8*/ 	.word	0x000000ff
        /*04fc*/ 	.word	0x00000000
        /*0500*/ 	.short	0x010a
        /*0502*/ 	.byte	0x05
	.zero		1


	//   ....[64]....
        /*0504*/ 	.word	0x00002de0
        /*0508*/ 	.word	0x000000ff
        /*050c*/ 	.word	0x00000000
        /*0510*/ 	.short	0x010a
        /*0512*/ 	.byte	0x05
	.zero		1


	//   ....[65]....
        /*0514*/ 	.word	0x00002e70
        /*0518*/ 	.word	0x000000ff
        /*051c*/ 	.word	0x00000000
        /*0520*/ 	.short	0x010a
        /*0522*/ 	.byte	0x05
	.zero		1


	//   ....[66]....
        /*0524*/ 	.word	0x00002f00
        /*0528*/ 	.word	0x000000ff
        /*052c*/ 	.word	0x00000000
        /*0530*/ 	.short	0x010a
        /*0532*/ 	.byte	0x05
	.zero		1


	//   ....[67]....
        /*0534*/ 	.word	0x00002f90
        /*0538*/ 	.word	0x000000ff
        /*053c*/ 	.word	0x00000000
        /*0540*/ 	.short	0x010a
        /*0542*/ 	.byte	0x05
	.zero		1


	//   ....[68]....
        /*0544*/ 	.word	0x00003020
        /*0548*/ 	.word	0x000000ff
        /*054c*/ 	.word	0x00000000
        /*0550*/ 	.short	0x010a
        /*0552*/ 	.byte	0x05
	.zero		1


	//   ....[69]....
        /*0554*/ 	.word	0x000030b0
        /*0558*/ 	.word	0x000000ff
        /*055c*/ 	.word	0x00000000
        /*0560*/ 	.short	0x010a
        /*0562*/ 	.byte	0x05
	.zero		1


	//   ....[70]....
        /*0564*/ 	.word	0x00003140
        /*0568*/ 	.word	0x000000ff
        /*056c*/ 	.word	0x00000000
        /*0570*/ 	.short	0x010a
        /*0572*/ 	.byte	0x05
	.zero		1


	//   ....[71]....
        /*0574*/ 	.word	0x000031d0
        /*0578*/ 	.word	0x000000ff
        /*057c*/ 	.word	0x00000000
        /*0580*/ 	.short	0x010a
        /*0582*/ 	.byte	0x05
	.zero		1


	//   ....[72]....
        /*0584*/ 	.word	0x00003260
        /*0588*/ 	.word	0x000000ff
        /*058c*/ 	.word	0x00000000
        /*0590*/ 	.short	0x010a
        /*0592*/ 	.byte	0x05
	.zero		1


	//   ....[73]....
        /*0594*/ 	.word	0x000032f0
        /*0598*/ 	.word	0x000000ff
        /*059c*/ 	.word	0x00000000
        /*05a0*/ 	.short	0x010a
        /*05a2*/ 	.byte	0x05
	.zero		1


	//   ....[74]....
        /*05a4*/ 	.word	0x00003380
        /*05a8*/ 	.word	0x000000ff
        /*05ac*/ 	.word	0x00000000
        /*05b0*/ 	.short	0x010a
        /*05b2*/ 	.byte	0x05
	.zero		1


	//   ....[75]....
        /*05b4*/ 	.word	0x00003420
        /*05b8*/ 	.word	0x00000000
        /*05bc*/ 	.word	0x00000000
        /*05c0*/ 	.short	0x010a
        /*05c2*/ 	.byte	0xff
	.zero		1


	//   ....[76]....
        /*05c4*/ 	.word	0x00003570
        /*05c8*/ 	.word	0x000000ff
        /*05cc*/ 	.word	0x00000168
        /*05d0*/ 	.short	0x010a
        /*05d2*/ 	.byte	0x04
	.zero		1


	//   ....[77]....
        /*05d4*/ 	.word	0x00003610
        /*05d8*/ 	.word	0x000000ff
        /*05dc*/ 	.word	0x00000160
        /*05e0*/ 	.short	0x010a
        /*05e2*/ 	.byte	0x04
	.zero		1


	//   ....[78]....
        /*05e4*/ 	.word	0x000036b0
        /*05e8*/ 	.word	0x000000ff
        /*05ec*/ 	.word	0x00000000
        /*05f0*/ 	.short	0x0101
        /*05f2*/ 	.byte	0x05
	.zero		1


	//   ....[79]....
        /*05f4*/ 	.word	0x000036f0
        /*05f8*/ 	.word	0x000000ff
        /*05fc*/ 	.word	0x00000168
        /*0600*/ 	.short	0x0106
        /*0602*/ 	.byte	0x04
	.zero		1


	//   ....[80]....
        /*0604*/ 	.word	0x00003730
        /*0608*/ 	.word	0x00000000
        /*060c*/ 	.word	0x00000168
        /*0610*/ 	.short	0x010a
        /*0612*/ 	.byte	0xff
	.zero		1


	//   ....[81]....
        /*0614*/ 	.word	0x00003c60
        /*0618*/ 	.word	0x000000ff
        /*061c*/ 	.word	0x00000160
        /*0620*/ 	.short	0x010a
        /*0622*/ 	.byte	0x12
	.zero		1


	//   ....[82]....
        /*0624*/ 	.word	0x00003d10
        /*0628*/ 	.word	0x000000ff
        /*062c*/ 	.word	0x00000000
        /*0630*/ 	.short	0x0101
        /*0632*/ 	.byte	0x1d
	.zero		1


	//   ....[83]....
        /*0634*/ 	.word	0x00003d20
        /*0638*/ 	.word	0x000000ff
        /*063c*/ 	.word	0x00000180
        /*0640*/ 	.short	0x010a
        /*0642*/ 	.byte	0x17
	.zero		1


	//   ....[84]....
        /*0644*/ 	.word	0x00003de0
        /*0648*/ 	.word	0x000000ff
        /*064c*/ 	.word	0x00000000
        /*0650*/ 	.short	0x010a
        /*0652*/ 	.byte	0x04
	.zero		1


	//   ....[85]....
        /*0654*/ 	.word	0x00003e20
        /*0658*/ 	.word	0x000000ff
        /*065c*/ 	.word	0x00000000
        /*0660*/ 	.short	0x010a
        /*0662*/ 	.byte	0x10
	.zero		1


	//   ....[86]....
        /*0664*/ 	.word	0x00003f60
        /*0668*/ 	.word	0x000000ff
        /*066c*/ 	.word	0x00000000
        /*0670*/ 	.short	0x010a
        /*0672*/ 	.byte	0x04
	.zero		1


	//   ....[87]....
        /*0674*/ 	.word	0x000041b0
        /*0678*/ 	.word	0x000000ff
        /*067c*/ 	.word	0x00000000
        /*0680*/ 	.short	0x010a
        /*0682*/ 	.byte	0x04
	.zero		1


	//   ....[88]....
        /*0684*/ 	.word	0x00004240
        /*0688*/ 	.word	0x000000ff
        /*068c*/ 	.word	0x00000000
        /*0690*/ 	.short	0x010a
        /*0692*/ 	.byte	0x04
	.zero		1


	//   ....[89]....
        /*0694*/ 	.word	0x000047e0
        /*0698*/ 	.word	0x000000ff
        /*069c*/ 	.word	0x00000160
        /*06a0*/ 	.short	0x010a
        /*06a2*/ 	.byte	0x1f
	.zero		1


	//   ....[90]....
        /*06a4*/ 	.word	0x00004880
        /*06a8*/ 	.word	0x000000ff
        /*06ac*/ 	.word	0x00000000
        /*06b0*/ 	.short	0x0101
        /*06b2*/ 	.byte	0x31
	.zero		1


	//   ....[91]....
        /*06b4*/ 	.word	0x00004dd0
        /*06b8*/ 	.word	0x000000ff
        /*06bc*/ 	.word	0x00000158
        /*06c0*/ 	.short	0x010a
        /*06c2*/ 	.byte	0x1f
	.zero		1


	//   ....[92]....
        /*06c4*/ 	.word	0x00004f70
        /*06c8*/ 	.word	0x000000ff
        /*06cc*/ 	.word	0x00000130
        /*06d0*/ 	.short	0x010a
        /*06d2*/ 	.byte	0x1f
	.zero		1


	//   ....[93]....
        /*06d4*/ 	.word	0x00005190
        /*06d8*/ 	.word	0x000000ff
        /*06dc*/ 	.word	0x00000110
        /*06e0*/ 	.short	0x010b
        /*06e2*/ 	.byte	0x1f
	.zero		1


	//   ....[94]....
        /*06e4*/ 	.word	0x000051a0
        /*06e8*/ 	.word	0x000000ff
        /*06ec*/ 	.word	0x00000000
        /*06f0*/ 	.short	0x0101
        /*06f2*/ 	.byte	0x3b
	.zero		1


	//   ....[95]....
        /*06f4*/ 	.word	0x000051b0
        /*06f8*/ 	.word	0x000000ff
        /*06fc*/ 	.word	0x00000138
        /*0700*/ 	.short	0x010a
        /*0702*/ 	.byte	0x1f
	.zero		1


	//   ....[96]....
        /*0704*/ 	.word	0x00005310
        /*0708*/ 	.word	0x000000ff
        /*070c*/ 	.word	0x00000118
        /*0710*/ 	.short	0x010b
        /*0712*/ 	.byte	0x1f
	.zero		1


	//   ....[97]....
        /*0714*/ 	.word	0x00005320
        /*0718*/ 	.word	0x000000ff
        /*071c*/ 	.word	0x00000000
        /*0720*/ 	.short	0x0101
        /*0722*/ 	.byte	0x3a
	.zero		1


	//   ....[98]....
        /*0724*/ 	.word	0x00005330
        /*0728*/ 	.word	0x000000ff
        /*072c*/ 	.word	0x00000140
        /*0730*/ 	.short	0x010a
        /*0732*/ 	.byte	0x1f
	.zero		1


	//   ....[99]....
        /*0734*/ 	.word	0x000054b0
        /*0738*/ 	.word	0x000000ff
        /*073c*/ 	.word	0x00000120
        /*0740*/ 	.short	0x010b
        /*0742*/ 	.byte	0x1f
	.zero		1


	//   ....[100]....
        /*0744*/ 	.word	0x000054c0
        /*0748*/ 	.word	0x000000ff
        /*074c*/ 	.word	0x00000000
        /*0750*/ 	.short	0x0101
        /*0752*/ 	.byte	0x39
	.zero		1


	//   ....[101]....
        /*0754*/ 	.word	0x000054d0
        /*0758*/ 	.word	0x000000ff
        /*075c*/ 	.word	0x00000148
        /*0760*/ 	.short	0x010a
        /*0762*/ 	.byte	0x1f
	.zero		1


	//   ....[102]....
        /*0764*/ 	.word	0x00005690
        /*0768*/ 	.word	0x000000ff
        /*076c*/ 	.word	0x00000128
        /*0770*/ 	.short	0x010b
        /*0772*/ 	.byte	0x1f
	.zero		1


	//   ....[103]....
        /*0774*/ 	.word	0x000056a0
        /*0778*/ 	.word	0x000000ff
        /*077c*/ 	.word	0x00000000
        /*0780*/ 	.short	0x0101
        /*0782*/ 	.byte	0x38
	.zero		1


	//   ....[104]....
        /*0784*/ 	.word	0x000056d0
        /*0788*/ 	.word	0x000000ff
        /*078c*/ 	.word	0x00000130
        /*0790*/ 	.short	0x010a
        /*0792*/ 	.byte	0x1f
	.zero		1


	//   ....[105]....
        /*0794*/ 	.word	0x000056f0
        /*0798*/ 	.word	0x000000ff
        /*079c*/ 	.word	0x00000138
        /*07a0*/ 	.short	0x010a
        /*07a2*/ 	.byte	0x1f
	.zero		1


	//   ....[106]....
        /*07a4*/ 	.word	0x00005710
        /*07a8*/ 	.word	0x000000ff
        /*07ac*/ 	.word	0x00000140
        /*07b0*/ 	.short	0x010a
        /*07b2*/ 	.byte	0x1f
	.zero		1


	//   ....[107]....
        /*07b4*/ 	.word	0x00005750
        /*07b8*/ 	.word	0x00000000
        /*07bc*/ 	.word	0x00000148
        /*07c0*/ 	.short	0x010a
        /*07c2*/ 	.byte	0xff
	.zero		1


	//   ....[108]....
        /*07c4*/ 	.word	0x00005b30
        /*07c8*/ 	.word	0x000000ff
        /*07cc*/ 	.word	0x00000160
        /*07d0*/ 	.short	0x010a
        /*07d2*/ 	.byte	0x30
	.zero		1


	//   ....[109]....
        /*07d4*/ 	.word	0x00005c00
        /*07d8*/ 	.word	0x000000ff
        /*07dc*/ 	.word	0x00000000
        /*07e0*/ 	.short	0x0101
        /*07e2*/ 	.byte	0x04
	.zero		1


	//   ....[110]....
        /*07e4*/ 	.word	0x00006850
        /*07e8*/ 	.word	0x000000ff
        /*07ec*/ 	.word	0x00000110
        /*07f0*/ 	.short	0x010a
        /*07f2*/ 	.byte	0x30
	.zero		1


	//   ....[111]....
        /*07f4*/ 	.word	0x00006970
        /*07f8*/ 	.word	0x00000046
        /*07fc*/ 	.word	0x00000170
        /*0800*/ 	.short	0x010a
        /*0802*/ 	.byte	0xff
	.zero		1


	//   ....[112]....
        /*0804*/ 	.word	0x00006a70
        /*0808*/ 	.word	0x000000ff
        /*080c*/ 	.word	0x00000110
        /*0810*/ 	.short	0x010a
        /*0812*/ 	.byte	0x30
	.zero		1


	//   ....[113]....
        /*0814*/ 	.word	0x00006b50
        /*0818*/ 	.word	0x00000046
        /*081c*/ 	.word	0x00000170
        /*0820*/ 	.short	0x010a
        /*0822*/ 	.byte	0xff
	.zero		1


	//   ....[114]....
        /*0824*/ 	.word	0x000072a0
        /*0828*/ 	.word	0x00000000
        /*082c*/ 	.word	0x00000000
        /*0830*/ 	.short	0x0101
        /*0832*/ 	.byte	0xff
	.zero		1


	//   ....[115]....
        /*0834*/ 	.word	0x000072b0
        /*0838*/ 	.word	0x00000004
        /*083c*/ 	.word	0x00000110
        /*0840*/ 	.short	0x010a
        /*0842*/ 	.byte	0xff
	.zero		1


	//   ....[116]....
        /*0844*/ 	.word	0x00007370
        /*0848*/ 	.word	0x00000004
        /*084c*/ 	.word	0x00000110
        /*0850*/ 	.short	0x010a
        /*0852*/ 	.byte	0xff
	.zero		1


	//   ....[117]....
        /*0854*/ 	.word	0x00007b40
        /*0858*/ 	.word	0x00000000
        /*085c*/ 	.word	0x00000000
        /*0860*/ 	.short	0x0101
        /*0862*/ 	.byte	0xff
	.zero		1


	//   ....[118]....
        /*0864*/ 	.word	0x00007b60
        /*0868*/ 	.word	0x00000002
        /*086c*/ 	.word	0x00000110
        /*0870*/ 	.short	0x010a
        /*0872*/ 	.byte	0xff
	.zero		1


	//   ....[119]....
        /*0874*/ 	.word	0x00007c10
        /*0878*/ 	.word	0x00000002
        /*087c*/ 	.word	0x00000110
        /*0880*/ 	.short	0x010a
        /*0882*/ 	.byte	0xff
	.zero		1


	//   ....[120]....
        /*0884*/ 	.word	0x000083d0
        /*0888*/ 	.word	0x00000000
        /*088c*/ 	.word	0x00000000
        /*0890*/ 	.short	0x0101
        /*0892*/ 	.byte	0xff
	.zero		1


	//   ....[121]....
        /*0894*/ 	.word	0x000083f0
        /*0898*/ 	.word	0x00000003
        /*089c*/ 	.word	0x00000110
        /*08a0*/ 	.short	0x010a
        /*08a2*/ 	.byte	0xff
	.zero		1


	//   ....[122]....
        /*08a4*/ 	.word	0x000084a0
        /*08a8*/ 	.word	0x00000003
        /*08ac*/ 	.word	0x00000110
        /*08b0*/ 	.short	0x010a
        /*08b2*/ 	.byte	0xff
	.zero		1


	//   ....[123]....
        /*08b4*/ 	.word	0x000088b0
        /*08b8*/ 	.word	0x000000ff
        /*08bc*/ 	.word	0x00000000
        /*08c0*/ 	.short	0x0101
        /*08c2*/ 	.byte	0x04
	.zero		1


	//   ....[124]....
        /*08c4*/ 	.word	0x00008cd0
        /*08c8*/ 	.word	0x00000000
        /*08cc*/ 	.word	0x00000000
        /*08d0*/ 	.short	0x0101
        /*08d2*/ 	.byte	0xff
	.zero		1


	//   ....[125]....
        /*08d4*/ 	.word	0x00008f40
        /*08d8*/ 	.word	0x000000ff
        /*08dc*/ 	.word	0x00000000
        /*08e0*/ 	.short	0x0101
        /*08e2*/ 	.byte	0x04
	.zero		1


	//   ....[126]....
        /*08e4*/ 	.word	0x00008f70
        /*08e8*/ 	.word	0x00000000
        /*08ec*/ 	.word	0x00000088
        /*08f0*/ 	.short	0x010a
        /*08f2*/ 	.byte	0xff
	.zero		1


	//   ....[127]....
        /*08f4*/ 	.word	0x00008fd0
        /*08f8*/ 	.word	0x00000000
        /*08fc*/ 	.word	0x00000088
        /*0900*/ 	.short	0x010a
        /*0902*/ 	.byte	0xff
	.zero		1


	//   ....[128]....
        /*0904*/ 	.word	0x00009030
        /*0908*/ 	.word	0x00000000
        /*090c*/ 	.word	0x00000160
        /*0910*/ 	.short	0x010a
        /*0912*/ 	.byte	0xff
	.zero		1


	//   ....[129]....
        /*0914*/ 	.word	0x00009090
        /*0918*/ 	.word	0x00000000
        /*091c*/ 	.word	0x00000000
        /*0920*/ 	.short	0x010a
        /*0922*/ 	.byte	0xff
	.zero		1


	//   ....[130]....
        /*0924*/ 	.word	0x000090f0
        /*0928*/ 	.word	0x00000000
        /*092c*/ 	.word	0x00000000
        /*0930*/ 	.short	0x010a
        /*0932*/ 	.byte	0xff
	.zero		1


	//   ....[131]....
        /*0934*/ 	.word	0x00009150
        /*0938*/ 	.word	0x00000000
        /*093c*/ 	.word	0x00000000
        /*0940*/ 	.short	0x010a
        /*0942*/ 	.byte	0xff
	.zero		1


	//   ....[132]....
        /*0944*/ 	.word	0x000091b0
        /*0948*/ 	.word	0x00000000
        /*094c*/ 	.word	0x00000000
        /*0950*/ 	.short	0x010a
        /*0952*/ 	.byte	0xff
	.zero		1


	//   ....[133]....
        /*0954*/ 	.word	0x00009210
        /*0958*/ 	.word	0x00000000
        /*095c*/ 	.word	0x00000000
        /*0960*/ 	.short	0x010a
        /*0962*/ 	.byte	0xff
	.zero		1


	//   ....[134]....
        /*0964*/ 	.word	0x00009270
        /*0968*/ 	.word	0x00000000
        /*096c*/ 	.word	0x00000000
        /*0970*/ 	.short	0x010a
        /*0972*/ 	.byte	0xff
	.zero		1


	//   ....[135]....
        /*0974*/ 	.word	0x000092d0
        /*0978*/ 	.word	0x00000000
        /*097c*/ 	.word	0x00000000
        /*0980*/ 	.short	0x010a
        /*0982*/ 	.byte	0xff
	.zero		1


	//   ....[136]....
        /*0984*/ 	.word	0x00009330
        /*0988*/ 	.word	0x00000000
        /*098c*/ 	.word	0x00000000
        /*0990*/ 	.short	0x010a
        /*0992*/ 	.byte	0xff
	.zero		1


	//   ....[137]....
        /*0994*/ 	.word	0x00009390
        /*0998*/ 	.word	0x00000000
        /*099c*/ 	.word	0x00000000
        /*09a0*/ 	.short	0x010a
        /*09a2*/ 	.byte	0xff
	.zero		1


	//   ....[138]....
        /*09a4*/ 	.word	0x000093f0
        /*09a8*/ 	.word	0x00000000
        /*09ac*/ 	.word	0x00000000
        /*09b0*/ 	.short	0x010a
        /*09b2*/ 	.byte	0xff
	.zero		1


	//   ....[139]....
        /*09b4*/ 	.word	0x00009450
        /*09b8*/ 	.word	0x00000000
        /*09bc*/ 	.word	0x00000000
        /*09c0*/ 	.short	0x010a
        /*09c2*/ 	.byte	0xff
	.zero		1


	//   ....[140]....
        /*09c4*/ 	.word	0x000094b0
        /*09c8*/ 	.word	0x00000000
        /*09cc*/ 	.word	0x00000000
        /*09d0*/ 	.short	0x010a
        /*09d2*/ 	.byte	0xff
	.zero		1


	//   ....[141]....
        /*09d4*/ 	.word	0x00009510
        /*09d8*/ 	.word	0x00000000
        /*09dc*/ 	.word	0x00000000
        /*09e0*/ 	.short	0x010a
        /*09e2*/ 	.byte	0xff
	.zero		1


	//   ....[142]....
        /*09e4*/ 	.word	0x00009570
        /*09e8*/ 	.word	0x00000000
        /*09ec*/ 	.word	0x00000000
        /*09f0*/ 	.short	0x010a
        /*09f2*/ 	.byte	0xff
	.zero		1


	//   ....[143]....
        /*09f4*/ 	.word	0x000095d0
        /*09f8*/ 	.word	0x00000000
        /*09fc*/ 	.word	0x00000000
        /*0a00*/ 	.short	0x010a
        /*0a02*/ 	.byte	0xff
	.zero		1


	//   ....[144]....
        /*0a04*/ 	.word	0x00009630
        /*0a08*/ 	.word	0x00000000
        /*0a0c*/ 	.word	0x00000000
        /*0a10*/ 	.short	0x010a
        /*0a12*/ 	.byte	0xff
	.zero		1


	//   ....[145]....
        /*0a14*/ 	.word	0x00009690
        /*0a18*/ 	.word	0x00000004
        /*0a1c*/ 	.word	0x00000168
        /*0a20*/ 	.short	0x010a
        /*0a22*/ 	.byte	0xff
	.zero		1


	//   ....[146]....
        /*0a24*/ 	.word	0x000096f0
        /*0a28*/ 	.word	0x00000004
        /*0a2c*/ 	.word	0x00000160
        /*0a30*/ 	.short	0x010a
        /*0a32*/ 	.byte	0xff
	.zero		1


	//   ....[147]....
        /*0a34*/ 	.word	0x00009750
        /*0a38*/ 	.word	0x00000000
        /*0a3c*/ 	.word	0x00000160
        /*0a40*/ 	.short	0x010a
        /*0a42*/ 	.byte	0xff
	.zero		1


	//   ....[148]....
        /*0a44*/ 	.word	0x000097b0
        /*0a48*/ 	.word	0x00000004
        /*0a4c*/ 	.word	0x00000180
        /*0a50*/ 	.short	0x010a
        /*0a52*/ 	.byte	0xff
	.zero		1


	//   ....[149]....
        /*0a54*/ 	.word	0x00009810
        /*0a58*/ 	.word	0x00000000
        /*0a5c*/ 	.word	0x00000000
        /*0a60*/ 	.short	0x010a
        /*0a62*/ 	.byte	0xff
	.zero		1


	//   ....[150]....
        /*0a64*/ 	.word	0x00009870
        /*0a68*/ 	.word	0x00000000
        /*0a6c*/ 	.word	0x00000000
        /*0a70*/ 	.short	0x010a
        /*0a72*/ 	.byte	0xff
	.zero		1


	//   ....[151]....
        /*0a74*/ 	.word	0x000098d0
        /*0a78*/ 	.word	0x00000000
        /*0a7c*/ 	.word	0x00000000
        /*0a80*/ 	.short	0x010a
        /*0a82*/ 	.byte	0xff
	.zero		1


	//   ....[152]....
        /*0a84*/ 	.word	0x00009930
        /*0a88*/ 	.word	0x00000002
        /*0a8c*/ 	.word	0x00000160
        /*0a90*/ 	.short	0x010a
        /*0a92*/ 	.byte	0xff
	.zero		1


	//   ....[153]....
        /*0a94*/ 	.word	0x00009990
        /*0a98*/ 	.word	0x00000002
        /*0a9c*/ 	.word	0x00000158
        /*0aa0*/ 	.short	0x010a
        /*0aa2*/ 	.byte	0xff
	.zero		1


	//   ....[154]....
        /*0aa4*/ 	.word	0x000099f0
        /*0aa8*/ 	.word	0x00000002
        /*0aac*/ 	.word	0x00000130
        /*0ab0*/ 	.short	0x010a
        /*0ab2*/ 	.byte	0xff
	.zero		1


	//   ....[155]....
        /*0ab4*/ 	.word	0x00009a50
        /*0ab8*/ 	.word	0x00000002
        /*0abc*/ 	.word	0x00000138
        /*0ac0*/ 	.short	0x010a
        /*0ac2*/ 	.byte	0xff
	.zero		1


	//   ....[156]....
        /*0ac4*/ 	.word	0x00009ab0
        /*0ac8*/ 	.word	0x00000002
        /*0acc*/ 	.word	0x00000140
        /*0ad0*/ 	.short	0x010a
        /*0ad2*/ 	.byte	0xff
	.zero		1


	//   ....[157]....
        /*0ad4*/ 	.word	0x00009b10
        /*0ad8*/ 	.word	0x00000002
        /*0adc*/ 	.word	0x00000148
        /*0ae0*/ 	.short	0x010a
        /*0ae2*/ 	.byte	0xff
	.zero		1


	//   ....[158]....
        /*0ae4*/ 	.word	0x00009b70
        /*0ae8*/ 	.word	0x00000000
        /*0aec*/ 	.word	0x00000130
        /*0af0*/ 	.short	0x010a
        /*0af2*/ 	.byte	0xff
	.zero		1


	//   ....[159]....
        /*0af4*/ 	.word	0x00009bd0
        /*0af8*/ 	.word	0x00000000
        /*0afc*/ 	.word	0x00000138
        /*0b00*/ 	.short	0x010a
        /*0b02*/ 	.byte	0xff
	.zero		1


	//   ....[160]....
        /*0b04*/ 	.word	0x00009c30
        /*0b08*/ 	.word	0x00000000
        /*0b0c*/ 	.word	0x00000140
        /*0b10*/ 	.short	0x010a
        /*0b12*/ 	.byte	0xff
	.zero		1


	//   ....[161]....
        /*0b14*/ 	.word	0x00009c90
        /*0b18*/ 	.word	0x00000000
        /*0b1c*/ 	.word	0x00000160
        /*0b20*/ 	.short	0x010a
        /*0b22*/ 	.byte	0xff
	.zero		1


	//   ....[162]....
        /*0b24*/ 	.word	0x00009cf0
        /*0b28*/ 	.word	0x00000002
        /*0b2c*/ 	.word	0x00000110
        /*0b30*/ 	.short	0x010a
        /*0b32*/ 	.byte	0xff
	.zero		1


	//   ....[163]....
        /*0b34*/ 	.word	0x00009d40
        /*0b38*/ 	.word	0x00000046
        /*0b3c*/ 	.word	0x00000170
        /*0b40*/ 	.short	0x010a
        /*0b42*/ 	.byte	0xff
	.zero		1


	//   ....[164]....
        /*0b44*/ 	.word	0x00009d90
        /*0b48*/ 	.word	0x00000004
        /*0b4c*/ 	.word	0x00000110
        /*0b50*/ 	.short	0x010a
        /*0b52*/ 	.byte	0xff
	.zero		1


	//   ....[165]....
        /*0b54*/ 	.word	0x00009de0
        /*0b58*/ 	.word	0x00000002
        /*0b5c*/ 	.word	0x00000110
        /*0b60*/ 	.short	0x010a
        /*0b62*/ 	.byte	0xff
	.zero		1


	//   ....[166]....
        /*0b64*/ 	.word	0x00009e30
        /*0b68*/ 	.word	0x00000003
        /*0b6c*/ 	.word	0x00000110
        /*0b70*/ 	.short	0x010a
        /*0b72*/ 	.byte	0xff
	.zero		1


	//----- nvinfo : EIATTR_NUM_MBARRIERS
	.align		4
.L_47:
        /*0b74*/ 	.byte	0x03, 0x38
        /*0b76*/ 	.short	0x0032


	//----- nvinfo : EIATTR_EXIT_INSTR_OFFSETS
	.align		4
        /*0b78*/ 	.byte	0x04, 0x1c
        /*0b7a*/ 	.short	(.L_49 - .L_48)


	//   ....[0]....
.L_48:
        /*0b7c*/ 	.word	0x00003450


	//   ....[1]....
        /*0b80*/ 	.word	0x00003700


	//   ....[2]....
        /*0b84*/ 	.word	0x00003760


	//   ....[3]....
        /*0b88*/ 	.word	0x000044b0


	//   ....[4]....
        /*0b8c*/ 	.word	0x00005780


	//   ....[5]....
        /*0b90*/ 	.word	0x000057c0


	//   ....[6]....
        /*0b94*/ 	.word	0x00008e20


	//   ....[7]....
        /*0b98*/ 	.word	0x00008ea0


	//   ....[8]....
        /*0b9c*/ 	.word	0x00008ed0


	//   ....[9]....
        /*0ba0*/ 	.word	0x00008f50


	//----- nvinfo : EIATTR_MAX_THREADS
	.align		4
.L_49:
        /*0ba4*/ 	.byte	0x04, 0x05
        /*0ba6*/ 	.short	(.L_51 - .L_50)
.L_50:
        /*0ba8*/ 	.word	0x00000100
        /*0bac*/ 	.word	0x00000001
        /*0bb0*/ 	.word	0x00000001


	//----- nvinfo : EIATTR_CRS_STACK_SIZE
	.align		4
.L_51:
        /*0bb4*/ 	.byte	0x04, 0x1e
        /*0bb6*/ 	.short	(.L_53 - .L_52)
.L_52:
        /*0bb8*/ 	.word	0x00000000


	//----- nvinfo : EIATTR_CBANK_PARAM_SIZE
	.align		4
.L_53:
        /*0bbc*/ 	.byte	0x03, 0x19
        /*0bbe*/ 	.short	0x0800


	//----- nvinfo : EIATTR_PARAM_CBANK
	.align		4
        /*0bc0*/ 	.byte	0x04, 0x0a
        /*0bc2*/ 	.short	(.L_55 - .L_54)
	.align		4
.L_54:
        /*0bc4*/ 	.word	index@(.nv.constant0._ZN7cutlass13device_kernelINS_4conv6kernel13ConvUniversalINS1_16ConvProblemShapeILNS1_8OperatorE0ELi2EEENS1_10collective14CollectiveConvINS1_47MainloopSm100TmaUmmaWarpSpecializedImplicitGemmILS5_0ELi17ELi2ELi1ELi2EN4cute5tupleIJNSA_1CILi2EEENSC_ILi1EEESE_EEEEENSB_IJNSC_ILi64EEENSC_ILi128EEENSB_IJNSC_ILi32EEEEEEEEENS_6half_tESM_NSA_8TiledMMAINSA_8MMA_AtomIJNSA_20SM100_MMA_F16BF16_SSISM_SM_fLi64ELi128ELNSA_4UMMA5MajorE0ELSR_0ELNSQ_7ScaleInE0ELSS_0EEEEEENSA_6LayoutINSB_IJSE_SE_SE_EEENSB_IJNSC_ILi0EEESX_SX_EEEEENSB_IJNSA_10UnderscoreES10_S10_EEEEENS7_6detail27Sm100ImplicitGemmTileTraitsINSA_20SM90_TMA_LOAD_IM2COLENSA_14ComposedLayoutINSA_7SwizzleILi2ELi4ELi3EEENSA_18smem_ptr_flag_bitsILi16EEENSV_INSB_IJNSC_ILi8EEESJ_EEENSB_IJSJ_SE_EEEEEEEvEENS14_INSA_23SM90_TMA_LOAD_MULTICASTES1F_vEEEENS_8epilogue10collective18CollectiveEpilogueINS1K_23Sm100TmaWarpSpecializedILi4ELi2ELi16ELb1ELb0EEEJSL_NSB_IJNSV_ISH_SE_EENSV_ISJ_SE_EEEEESM_NSB_IJNSB_IJlllEEESE_SX_EEESM_S1T_NS1K_6fusion15FusionCallbacksIS1O_NS1U_17LinearCombinationISM_fSM_fLNS_15FloatRoundStyleE2EEESL_S1R_JEEENSA_5SM1004TMEM4LOAD26SM100_TMEM_LOAD_16dp256b4xES15_S1F_NSA_17SM75_U32x4_LDSM_NENSA_21SM90_TMA_STORE_IM2COLES1F_NSA_17SM90_U32x4_STSM_NENSA_39AutoVectorizingCopyWithAssumedAlignmentILi128EEEEEEvvEEEEvNT_6ParamsE)
        /*0bc8*/ 	.short	0x0380
        /*0bca*/ 	.short	0x0800


	//----- nvinfo : EIATTR_SW_WAR
	.align		4
.L_55:
        /*0bcc*/ 	.byte	0x04, 0x36
        /*0bce*/ 	.short	(.L_57 - .L_56)
.L_56:
        /*0bd0*/ 	.word	0x00000008
.L_57:


//--------------------- .nv.callgraph             --------------------------
	.section	.nv.callgraph,"",@"SHT_CUDA_CALLGRAPH"
	.align	4
	.sectionentsize	8
	.align		4
        /*0000*/ 	.word	0x00000000
	.align		4
        /*0004*/ 	.word	0xffffffff
	.align		4
        /*0008*/ 	.word	index@(_ZN7cutlass13device_kernelINS_4conv6kernel13ConvUniversalINS1_16ConvProblemShapeILNS1_8OperatorE0ELi2EEENS1_10collective14CollectiveConvINS1_47MainloopSm100TmaUmmaWarpSpecializedImplicitGemmILS5_0ELi17ELi2ELi1ELi2EN4cute5tupleIJNSA_1CILi2EEENSC_ILi1EEESE_EEEEENSB_IJNSC_ILi64EEENSC_ILi128EEENSB_IJNSC_ILi32EEEEEEEEENS_6half_tESM_NSA_8TiledMMAINSA_8MMA_AtomIJNSA_20SM100_MMA_F16BF16_SSISM_SM_fLi64ELi128ELNSA_4UMMA5MajorE0ELSR_0ELNSQ_7ScaleInE0ELSS_0EEEEEENSA_6LayoutINSB_IJSE_SE_SE_EEENSB_IJNSC_ILi0EEESX_SX_EEEEENSB_IJNSA_10UnderscoreES10_S10_EEEEENS7_6detail27Sm100ImplicitGemmTileTraitsINSA_20SM90_TMA_LOAD_IM2COLENSA_14ComposedLayoutINSA_7SwizzleILi2ELi4ELi3EEENSA_18smem_ptr_flag_bitsILi16EEENSV_INSB_IJNSC_ILi8EEESJ_EEENSB_IJSJ_SE_EEEEEEEvEENS14_INSA_23SM90_TMA_LOAD_MULTICASTES1F_vEEEENS_8epilogue10collective18CollectiveEpilogueINS1K_23Sm100TmaWarpSpecializedILi4ELi2ELi16ELb1ELb0EEEJSL_NSB_IJNSV_ISH_SE_EENSV_ISJ_SE_EEEEESM_NSB_IJNSB_IJlllEEESE_SX_EEESM_S1T_NS1K_6fusion15FusionCallbacksIS1O_NS1U_17LinearCombinationISM_fSM_fLNS_15FloatRoundStyleE2EEESL_S1R_JEEENSA_5SM1004TMEM4LOAD26SM100_TMEM_LOAD_16dp256b4xES15_S1F_NSA_17SM75_U32x4_LDSM_NENSA_21SM90_TMA_STORE_IM2COLES1F_NSA_17SM90_U32x4_STSM_NENSA_39AutoVectorizingCopyWithAssumedAlignmentILi128EEEEEEvvEEEEvNT_6ParamsE)
	.align		4
        /*000c*/ 	.word	index@(__assertfail)
	.align		4
        /*0010*/ 	.word	0x00000000
	.align		4
        /*0014*/ 	.word	0xfffffffe
	.align		4
        /*0018*/ 	.word	0x00000000
	.align		4
        /*001c*/ 	.word	0xfffffffd
	.align		4
        /*0020*/ 	.word	0x00000000
	.align		4
        /*0024*/ 	.word	0xfffffffc


//--------------------- .nv.constant4             --------------------------
	.section	.nv.constant4,"a",@progbits
	.align	8
	.align		8
.nv.constant4:
        /*0000*/ 	.dword	__assertfail
	.align		8
        /*0008*/ 	.dword	__unnamed_1
	.align		8
        /*0010*/ 	.dword	__unnamed_2
	.align		8
        /*0018*/ 	.dword	_ZN39_INTERNAL_8a038b94_4_k_cu_f747c5d5_38314cuda3std3__45__cpo5beginE
	.align		8
        /*0020*/ 	.dword	_ZN39_INTERNAL_8a038b94_4_k_cu_f747c5d5_38314cuda3std3__45__cpo3endE
	.align		8
        /*0028*/ 	.dword	_ZN39_INTERNAL_8a038b94_4_k_cu_f747c5d5_38314cuda3std3__45__cpo6cbeginE
	.align		8
        /*0030*/ 	.dword	_ZN39_INTERNAL_8a038b94_4_k_cu_f747c5d5_38314cuda3std3__45__cpo4cendE
	.align		8
        /*0038*/ 	.dword	_ZN39_INTERNAL_8a038b94_4_k_cu_f747c5d5_38314cuda3std3__441_GLOBAL__N__8a038b94_4_k_cu_f747c5d5_38316ignoreE
	.align		8
        /*0040*/ 	.dword	_ZN39_INTERNAL_8a038b94_4_k_cu_f747c5d5_38314cuda3std3__419piecewise_constructE
	.align		8
        /*0048*/ 	.dword	_ZN39_INTERNAL_8a038b94_4_k_cu_f747c5d5_38314cuda3std3__48in_placeE
	.align		8
        /*0050*/ 	.dword	_ZN39_INTERNAL_8a038b94_4_k_cu_f747c5d5_38314cuda3std6ranges3__45__cpo4swapE
	.align		8
        /*0058*/ 	.dword	_ZN39_INTERNAL_8a038b94_4_k_cu_f747c5d5_38314cuda3std6ranges3__45__cpo9iter_moveE
	.align		8
        /*0060*/ 	.dword	_ZN39_INTERNAL_8a038b94_4_k_cu_f747c5d5_38314cute7productE
	.align		8
        /*0068*/ 	.dword	_ZN39_INTERNAL_8a038b94_4_k_cu_f747c5d5_38314cute1_E
	.align		8
        /*0070*/ 	.dword	$str$27
	.align		8
        /*0078*/ 	.dword	$str$28
	.align		8
        /*0080*/ 	.dword	$str$29
	.align		8
        /*0088*/ 	.dword	$str$30


//--------------------- .text._ZN7cutlass13device_kernelINS_4conv6kernel13ConvUniversalINS1_16ConvProblemShapeILNS1_8OperatorE0ELi2EEENS1_10collective14CollectiveConvINS1_47MainloopSm100TmaUmmaWarpSpecializedImplicitGemmILS5_0ELi17ELi2ELi1ELi2EN4cute5tupleIJNSA_1CILi2EEENSC_ILi1EEESE_EEEEENSB_IJNSC_ILi64EEENSC_ILi128EEENSB_IJNSC_ILi32EEEEEEEEENS_6half_tESM_NSA_8TiledMMAINSA_8MMA_AtomIJNSA_20SM100_MMA_F16BF16_SSISM_SM_fLi64ELi128ELNSA_4UMMA5MajorE0ELSR_0ELNSQ_7ScaleInE0ELSS_0EEEEEENSA_6LayoutINSB_IJSE_SE_SE_EEENSB_IJNSC_ILi0EEESX_SX_EEEEENSB_IJNSA_10UnderscoreES10_S10_EEEEENS7_6detail27Sm100ImplicitGemmTileTraitsINSA_20SM90_TMA_LOAD_IM2COLENSA_14ComposedLayoutINSA_7SwizzleILi2ELi4ELi3EEENSA_18smem_ptr_flag_bitsILi16EEENSV_INSB_IJNSC_ILi8EEESJ_EEENSB_IJSJ_SE_EEEEEEEvEENS14_INSA_23SM90_TMA_LOAD_MULTICASTES1F_vEEEENS_8epilogue10collective18CollectiveEpilogueINS1K_23Sm100TmaWarpSpecializedILi4ELi2ELi16ELb1ELb0EEEJSL_NSB_IJNSV_ISH_SE_EENSV_ISJ_SE_EEEEESM_NSB_IJNSB_IJlllEEESE_SX_EEESM_S1T_NS1K_6fusion15FusionCallbacksIS1O_NS1U_17LinearCombinationISM_fSM_fLNS_15FloatRoundStyleE2EEESL_S1R_JEEENSA_5SM1004TMEM4LOAD26SM100_TMEM_LOAD_16dp256b4xES15_S1F_NSA_17SM75_U32x4_LDSM_NENSA_21SM90_TMA_STORE_IM2COLES1F_NSA_17SM90_U32x4_STSM_NENSA_39AutoVectorizingCopyWithAssumedAlignmentILi128EEEEEEvvEEEEvNT_6ParamsE --------------------------
	.section	.text._ZN7cutlass13device_kernelINS_4conv6kernel13ConvUniversalINS1_16ConvProblemShapeILNS1_8OperatorE0ELi2EEENS1_10collective14CollectiveConvINS1_47MainloopSm100TmaUmmaWarpSpecializedImplicitGemmILS5_0ELi17ELi2ELi1ELi2EN4cute5tupleIJNSA_1CILi2EEENSC_ILi1EEESE_EEEEENSB_IJNSC_ILi64EEENSC_ILi128EEENSB_IJNSC_ILi32EEEEEEEEENS_6half_tESM_NSA_8TiledMMAINSA_8MMA_AtomIJNSA_20SM100_MMA_F16BF16_SSISM_SM_fLi64ELi128ELNSA_4UMMA5MajorE0ELSR_0ELNSQ_7ScaleInE0ELSS_0EEEEEENSA_6LayoutINSB_IJSE_SE_SE_EEENSB_IJNSC_ILi0EEESX_SX_EEEEENSB_IJNSA_10UnderscoreES10_S10_EEEEENS7_6detail27Sm100ImplicitGemmTileTraitsINSA_20SM90_TMA_LOAD_IM2COLENSA_14ComposedLayoutINSA_7SwizzleILi2ELi4ELi3EEENSA_18smem_ptr_flag_bitsILi16EEENSV_INSB_IJNSC_ILi8EEESJ_EEENSB_IJSJ_SE_EEEEEEEvEENS14_INSA_23SM90_TMA_LOAD_MULTICASTES1F_vEEEENS_8epilogue10collective18CollectiveEpilogueINS1K_23Sm100TmaWarpSpecializedILi4ELi2ELi16ELb1ELb0EEEJSL_NSB_IJNSV_ISH_SE_EENSV_ISJ_SE_EEEEESM_NSB_IJNSB_IJlllEEESE_SX_EEESM_S1T_NS1K_6fusion15FusionCallbacksIS1O_NS1U_17LinearCombinationISM_fSM_fLNS_15FloatRoundStyleE2EEESL_S1R_JEEENSA_5SM1004TMEM4LOAD26SM100_TMEM_LOAD_16dp256b4xES15_S1F_NSA_17SM75_U32x4_LDSM_NENSA_21SM90_TMA_STORE_IM2COLES1F_NSA_17SM90_U32x4_STSM_NENSA_39AutoVectorizingCopyWithAssumedAlignmentILi128EEEEEEvvEEEEvNT_6ParamsE,"ax",@progbits
	.align	128
.text._ZN7cutlass13device_kernelINS_4conv6kernel13ConvUniversalINS1_16ConvProblemShapeILNS1_8OperatorE0ELi2EEENS1_10collective14CollectiveConvINS1_47MainloopSm100TmaUmmaWarpSpecializedImplicitGemmILS5_0ELi17ELi2ELi1ELi2EN4cute5tupleIJNSA_1CILi2EEENSC_ILi1EEESE_EEEEENSB_IJNSC_ILi64EEENSC_ILi128EEENSB_IJNSC_ILi32EEEEEEEEENS_6half_tESM_NSA_8TiledMMAINSA_8MMA_AtomIJNSA_20SM100_MMA_F16BF16_SSISM_SM_fLi64ELi128ELNSA_4UMMA5MajorE0ELSR_0ELNSQ_7ScaleInE0ELSS_0EEEEEENSA_6LayoutINSB_IJSE_SE_SE_EEENSB_IJNSC_ILi0EEESX_SX_EEEEENSB_IJNSA_10UnderscoreES10_S10_EEEEENS7_6detail27Sm100ImplicitGemmTileTraitsINSA_20SM90_TMA_LOAD_IM2COLENSA_14ComposedLayoutINSA_7SwizzleILi2ELi4ELi3EEENSA_18smem_ptr_flag_bitsILi16EEENSV_INSB_IJNSC_ILi8EEESJ_EEENSB_IJSJ_SE_EEEEEEEvEENS14_INSA_23SM90_TMA_LOAD_MULTICASTES1F_vEEEENS_8epilogue10collective18CollectiveEpilogueINS1K_23Sm100TmaWarpSpecializedILi4ELi2ELi16ELb1ELb0EEEJSL_NSB_IJNSV_ISH_SE_EENSV_ISJ_SE_EEEEESM_NSB_IJNSB_IJlllEEESE_SX_EEESM_S1T_NS1K_6fusion15FusionCallbacksIS1O_NS1U_17LinearCombinationISM_fSM_fLNS_15FloatRoundStyleE2EEESL_S1R_JEEENSA_5SM1004TMEM4LOAD26SM100_TMEM_LOAD_16dp256b4xES15_S1F_NSA_17SM75_U32x4_LDSM_NENSA_21SM90_TMA_STORE_IM2COLES1F_NSA_17SM90_U32x4_STSM_NENSA_39AutoVectorizingCopyWithAssumedAlignmentILi128EEEEEEvvEEEEvNT_6ParamsE:
        .type           _ZN7cutlass13device_kernelINS_4conv6kernel13ConvUniversalINS1_16ConvProblemShapeILNS1_8OperatorE0ELi2EEENS1_10collective14CollectiveConvINS1_47MainloopSm100TmaUmmaWarpSpecializedImplicitGemmILS5_0ELi17ELi2ELi1ELi2EN4cute5tupleIJNSA_1CILi2EEENSC_ILi1EEESE_EEEEENSB_IJNSC_ILi64EEENSC_ILi128EEENSB_IJNSC_ILi32EEEEEEEEENS_6half_tESM_NSA_8TiledMMAINSA_8MMA_AtomIJNSA_20SM100_MMA_F16BF16_SSISM_SM_fLi64ELi128ELNSA_4UMMA5MajorE0ELSR_0ELNSQ_7ScaleInE0ELSS_0EEEEEENSA_6LayoutINSB_IJSE_SE_SE_EEENSB_IJNSC_ILi0EEESX_SX_EEEEENSB_IJNSA_10UnderscoreES10_S10_EEEEENS7_6detail27Sm100ImplicitGemmTileTraitsINSA_20SM90_TMA_LOAD_IM2COLENSA_14ComposedLayoutINSA_7SwizzleILi2ELi4ELi3EEENSA_18smem_ptr_flag_bitsILi16EEENSV_INSB_IJNSC_ILi8EEESJ_EEENSB_IJSJ_SE_EEEEEEEvEENS14_INSA_23SM90_TMA_LOAD_MULTICASTES1F_vEEEENS_8epilogue10collective18CollectiveEpilogueINS1K_23Sm100TmaWarpSpecializedILi4ELi2ELi16ELb1ELb0EEEJSL_NSB_IJNSV_ISH_SE_EENSV_ISJ_SE_EEEEESM_NSB_IJNSB_IJlllEEESE_SX_EEESM_S1T_NS1K_6fusion15FusionCallbacksIS1O_NS1U_17LinearCombinationISM_fSM_fLNS_15FloatRoundStyleE2EEESL_S1R_JEEENSA_5SM1004TMEM4LOAD26SM100_TMEM_LOAD_16dp256b4xES15_S1F_NSA_17SM75_U32x4_LDSM_NENSA_21SM90_TMA_STORE_IM2COLES1F_NSA_17SM90_U32x4_STSM_NENSA_39AutoVectorizingCopyWithAssumedAlignmentILi128EEEEEEvvEEEEvNT_6ParamsE,@function
        .size           _ZN7cutlass13device_kernelINS_4conv6kernel13ConvUniversalINS1_16ConvProblemShapeILNS1_8OperatorE0ELi2EEENS1_10collective14CollectiveConvINS1_47MainloopSm100TmaUmmaWarpSpecializedImplicitGemmILS5_0ELi17ELi2ELi1ELi2EN4cute5tupleIJNSA_1CILi2EEENSC_ILi1EEESE_EEEEENSB_IJNSC_ILi64EEENSC_ILi128EEENSB_IJNSC_ILi32EEEEEEEEENS_6half_tESM_NSA_8TiledMMAINSA_8MMA_AtomIJNSA_20SM100_MMA_F16BF16_SSISM_SM_fLi64ELi128ELNSA_4UMMA5MajorE0ELSR_0ELNSQ_7ScaleInE0ELSS_0EEEEEENSA_6LayoutINSB_IJSE_SE_SE_EEENSB_IJNSC_ILi0EEESX_SX_EEEEENSB_IJNSA_10UnderscoreES10_S10_EEEEENS7_6detail27Sm100ImplicitGemmTileTraitsINSA_20SM90_TMA_LOAD_IM2COLENSA_14ComposedLayoutINSA_7SwizzleILi2ELi4ELi3EEENSA_18smem_ptr_flag_bitsILi16EEENSV_INSB_IJNSC_ILi8EEESJ_EEENSB_IJSJ_SE_EEEEEEEvEENS14_INSA_23SM90_TMA_LOAD_MULTICASTES1F_vEEEENS_8epilogue10collective18CollectiveEpilogueINS1K_23Sm100TmaWarpSpecializedILi4ELi2ELi16ELb1ELb0EEEJSL_NSB_IJNSV_ISH_SE_EENSV_ISJ_SE_EEEEESM_NSB_IJNSB_IJlllEEESE_SX_EEESM_S1T_NS1K_6fusion15FusionCallbacksIS1O_NS1U_17LinearCombinationISM_fSM_fLNS_15FloatRoundStyleE2EEESL_S1R_JEEENSA_5SM1004TMEM4LOAD26SM100_TMEM_LOAD_16dp256b4xES15_S1F_NSA_17SM75_U32x4_LDSM_NENSA_21SM90_TMA_STORE_IM2COLES1F_NSA_17SM90_U32x4_STSM_NENSA_39AutoVectorizingCopyWithAssumedAlignmentILi128EEEEEEvvEEEEvNT_6ParamsE,(.L_x_213 - _ZN7cutlass13device_kernelINS_4conv6kernel13ConvUniversalINS1_16ConvProblemShapeILNS1_8OperatorE0ELi2EEENS1_10collective14CollectiveConvINS1_47MainloopSm100TmaUmmaWarpSpecializedImplicitGemmILS5_0ELi17ELi2ELi1ELi2EN4cute5tupleIJNSA_1CILi2EEENSC_ILi1EEESE_EEEEENSB_IJNSC_ILi64EEENSC_ILi128EEENSB_IJNSC_ILi32EEEEEEEEENS_6half_tESM_NSA_8TiledMMAINSA_8MMA_AtomIJNSA_20SM100_MMA_F16BF16_SSISM_SM_fLi64ELi128ELNSA_4UMMA5MajorE0ELSR_0ELNSQ_7ScaleInE0ELSS_0EEEEEENSA_6LayoutINSB_IJSE_SE_SE_EEENSB_IJNSC_ILi0EEESX_SX_EEEEENSB_IJNSA_10UnderscoreES10_S10_EEEEENS7_6detail27Sm100ImplicitGemmTileTraitsINSA_20SM90_TMA_LOAD_IM2COLENSA_14ComposedLayoutINSA_7SwizzleILi2ELi4ELi3EEENSA_18smem_ptr_flag_bitsILi16EEENSV_INSB_IJNSC_ILi8EEESJ_EEENSB_IJSJ_SE_EEEEEEEvEENS14_INSA_23SM90_TMA_LOAD_MULTICASTES1F_vEEEENS_8epilogue10collective18CollectiveEpilogueINS1K_23Sm100TmaWarpSpecializedILi4ELi2ELi16ELb1ELb0EEEJSL_NSB_IJNSV_ISH_SE_EENSV_ISJ_SE_EEEEESM_NSB_IJNSB_IJlllEEESE_SX_EEESM_S1T_NS1K_6fusion15FusionCallbacksIS1O_NS1U_17LinearCombinationISM_fSM_fLNS_15FloatRoundStyleE2EEESL_S1R_JEEENSA_5SM1004TMEM4LOAD26SM100_TMEM_LOAD_16dp256b4xES15_S1F_NSA_17SM75_U32x4_LDSM_NENSA_21SM90_TMA_STORE_IM2COLES1F_NSA_17SM90_U32x4_STSM_NENSA_39AutoVectorizingCopyWithAssumedAlignmentILi128EEEEEEvvEEEEvNT_6ParamsE)
        .other          _ZN7cutlass13device_kernelINS_4conv6kernel13ConvUniversalINS1_16ConvProblemShapeILNS1_8OperatorE0ELi2EEENS1_10collective14CollectiveConvINS1_47MainloopSm100TmaUmmaWarpSpecializedImplicitGemmILS5_0ELi17ELi2ELi1ELi2EN4cute5tupleIJNSA_1CILi2EEENSC_ILi1EEESE_EEEEENSB_IJNSC_ILi64EEENSC_ILi128EEENSB_IJNSC_ILi32EEEEEEEEENS_6half_tESM_NSA_8TiledMMAINSA_8MMA_AtomIJNSA_20SM100_MMA_F16BF16_SSISM_SM_fLi64ELi128ELNSA_4UMMA5MajorE0ELSR_0ELNSQ_7ScaleInE0ELSS_0EEEEEENSA_6LayoutINSB_IJSE_SE_SE_EEENSB_IJNSC_ILi0EEESX_SX_EEEEENSB_IJNSA_10UnderscoreES10_S10_EEEEENS7_6detail27Sm100ImplicitGemmTileTraitsINSA_20SM90_TMA_LOAD_IM2COLENSA_14ComposedLayoutINSA_7SwizzleILi2ELi4ELi3EEENSA_18smem_ptr_flag_bitsILi16EEENSV_INSB_IJNSC_ILi8EEESJ_EEENSB_IJSJ_SE_EEEEEEEvEENS14_INSA_23SM90_TMA_LOAD_MULTICASTES1F_vEEEENS_8epilogue10collective18CollectiveEpilogueINS1K_23Sm100TmaWarpSpecializedILi4ELi2ELi16ELb1ELb0EEEJSL_NSB_IJNSV_ISH_SE_EENSV_ISJ_SE_EEEEESM_NSB_IJNSB_IJlllEEESE_SX_EEESM_S1T_NS1K_6fusion15FusionCallbacksIS1O_NS1U_17LinearCombinationISM_fSM_fLNS_15FloatRoundStyleE2EEESL_S1R_JEEENSA_5SM1004TMEM4LOAD26SM100_TMEM_LOAD_16dp256b4xES15_S1F_NSA_17SM75_U32x4_LDSM_NENSA_21SM90_TMA_STORE_IM2COLES1F_NSA_17SM90_U32x4_STSM_NENSA_39AutoVectorizingCopyWithAssumedAlignmentILi128EEEEEEvvEEEEvNT_6ParamsE,@"STO_CUDA_ENTRY STV_DEFAULT"
_ZN7cutlass13device_kernelINS_4conv6kernel13ConvUniversalINS1_16ConvProblemShapeILNS1_8OperatorE0ELi2EEENS1_10collective14CollectiveConvINS1_47MainloopSm100TmaUmmaWarpSpecializedImplicitGemmILS5_0ELi17ELi2ELi1ELi2EN4cute5tupleIJNSA_1CILi2EEENSC_ILi1EEESE_EEEEENSB_IJNSC_ILi64EEENSC_ILi128EEENSB_IJNSC_ILi32EEEEEEEEENS_6half_tESM_NSA_8TiledMMAINSA_8MMA_AtomIJNSA_20SM100_MMA_F16BF16_SSISM_SM_fLi64ELi128ELNSA_4UMMA5MajorE0ELSR_0ELNSQ_7ScaleInE0ELSS_0EEEEEENSA_6LayoutINSB_IJSE_SE_SE_EEENSB_IJNSC_ILi0EEESX_SX_EEEEENSB_IJNSA_10UnderscoreES10_S10_EEEEENS7_6detail27Sm100ImplicitGemmTileTraitsINSA_20SM90_TMA_LOAD_IM2COLENSA_14ComposedLayoutINSA_7SwizzleILi2ELi4ELi3EEENSA_18smem_ptr_flag_bitsILi16EEENSV_INSB_IJNSC_ILi8EEESJ_EEENSB_IJSJ_SE_EEEEEEEvEENS14_INSA_23SM90_TMA_LOAD_MULTICASTES1F_vEEEENS_8epilogue10collective18CollectiveEpilogueINS1K_23Sm100TmaWarpSpecializedILi4ELi2ELi16ELb1ELb0EEEJSL_NSB_IJNSV_ISH_SE_EENSV_ISJ_SE_EEEEESM_NSB_IJNSB_IJlllEEESE_SX_EEESM_S1T_NS1K_6fusion15FusionCallbacksIS1O_NS1U_17LinearCombinationISM_fSM_fLNS_15FloatRoundStyleE2EEESL_S1R_JEEENSA_5SM1004TMEM4LOAD26SM100_TMEM_LOAD_16dp256b4xES15_S1F_NSA_17SM75_U32x4_LDSM_NENSA_21SM90_TMA_STORE_IM2COLES1F_NSA_17SM90_U32x4_STSM_NENSA_39AutoVectorizingCopyWithAssumedAlignmentILi128EEEEEEvvEEEEvNT_6ParamsE:
[----:B------:R-:W1:Y:S01]  /*0000*/  LDC R1, c[0x0][0x37c] ;  /* 0x0000df00ff017b82 */ /* 0x000e620000000800 */
[----:B------:R-:W2:Y:S01]  /*0010*/  S2R R48, SR_TID.X ;  /* 0x0000000000307919 */ /* 0x000ea20000002100 */
[----:B------:R-:W3:Y:S01]  /*0020*/  LDCU.64 UR8, c[0x0][0x890] ;  /* 0x00011200ff0877ac */ /* 0x000ee20008000a00 */
[----:B-1----:R-:W-:Y:S01]  /*0030*/  VIADD R1, R1, 0xfffffff8 ;  /* 0xfffffff801017836 */ /* 0x002fe20000000000 */
[----:B------:R-:W-:Y:S02]  /*0040*/  PRMT R49, RZ, 0x7610, R49 ;  /* 0x00007610ff317816 */ /* 0x000fe40000000031 */
[----:B------:R-:W-:Y:S01]  /*0050*/  ELECT P3, URZ, PT ;  /* 0x0000000000ff782f */ /* 0x000fe20003860000 */
[----:B---3--:R-:W-:-:S04]  /*0060*/  UISETP.NE.U32.AND UP0, UPT, UR8, URZ, UPT ;  /* 0x000000ff0800728c */ /* 0x008fc8000bf05070 */
[----:B------:R-:W-:Y:S01]  /*0070*/  UISETP.NE.AND.EX UP0, UPT, UR9, URZ, UPT, UP0 ;  /* 0x000000ff0900728c */ /* 0x000fe2000bf05300 */
[----:B--2---:R-:W-:-:S05]  /*0080*/  SHF.R.U32.HI R50, RZ, 0x5, R48 ;  /* 0x00000005ff327819 */ /* 0x004fca0000011630 */
[----:B------:R-:W1:Y:S02]  /*0090*/  SHFL.IDX PT, R0, R50, RZ, 0x1f ;  /* 0x00001fff32007589 */ /* 0x000e6400000e0000 */
[----:B-1----:R-:W-:Y:S01]  /*00a0*/  R2UR UR18, R0 ;  /* 0x00000000001272ca */ /* 0x002fe200000e0000 */
[----:B------:R-:W-:-:S14]  /*00b0*/  BRA.U UP0, `(.L_x_0) ;  /* 0x0000000100307547 */ /* 0x000fdc000b800000 */
[----:B------:R-:W1:Y:S02]  /*00c0*/  LDCU.64 UR4, c[0x0][0x888] ;  /* 0x00011100ff0477ac */ /* 0x000e640008000a00 */
[----:B-1----:R-:W-:-:S04]  /*00d0*/  UISETP.NE.U32.AND UP0, UPT, UR4, URZ, UPT ;  /* 0x000000ff0400728c */ /* 0x002fc8000bf05070 */
[----:B------:R-:W-:-:S09]  /*00e0*/  UISETP.NE.AND.EX UP0, UPT, UR5, URZ, UPT, UP0 ;  /* 0x000000ff0500728c */ /* 0x000fd2000bf05300 */
[----:B------:R-:W-:Y:S05]  /*00f0*/  BRA.U !UP0, `(.L_x_1) ;  /* 0x0000000108147547 */ /* 0x000fea000b800000 */
[----:B------:R-:W1:Y:S01]  /*0100*/  LDC.64 R2, c[0x0][0x888] ;  /* 0x00022200ff027b82 */ /* 0x000e620000000a00 */
[----:B------:R-:W1:Y:S02]  /*0110*/  LDCU.64 UR4, c[0x0][0x358] ;  /* 0x00006b00ff0477ac */ /* 0x000e640008000a00 */
[----:B-1----:R1:W5:Y:S01]  /*0120*/  LDG.E R27, desc[UR4][R2.64] ;  /* 0x00000004021b7981 */ /* 0x002362000c1e1900 */
[----:B------:R-:W-:Y:S01]  /*0130*/  HFMA2 R49, -RZ, RZ, 0, 5.9604644775390625e-08 ;  /* 0x00000001ff317431 */ /* 0x000fe200000001ff */
[----:B------:R-:W-:Y:S05]  /*0140*/  BRA `(.L_x_0) ;  /* 0x00000000000c7947 */ /* 0x000fea0003800000 */
.L_x_1:
[----:B------:R-:W1:Y:S01]  /*0150*/  LDCU UR4, c[0x0][0x880] ;  /* 0x00011000ff0477ac */ /* 0x000e620008000800 */
[----:B------:R-:W-:Y:S01]  /*0160*/  HFMA2 R49, -RZ, RZ, 0, 5.9604644775390625e-08 ;  /* 0x00000001ff317431 */ /* 0x000fe200000001ff */
[----:B-1----:R-:W-:-:S07]  /*0170*/  MOV R27, UR4 ;  /* 0x00000004001b7c02 */ /* 0x002fce0008000f00 */
.L_x_0:
[----:B------:R-:W2:Y:S02]  /*0180*/  LDCU.64 UR4, c[0x0][0x8b0] ;  /* 0x00011600ff0477ac */ /* 0x000ea40008000a00 */
[----:B--2---:R-:W-:-:S04]  /*0190*/  UISETP.NE.U32.AND UP0, UPT, UR4, URZ, UPT ;  /* 0x000000ff0400728c */ /* 0x004fc8000bf05070 */
[----:B------:R-:W-:-:S09]  /*01a0*/  UISETP.NE.AND.EX UP0, UPT, UR5, URZ, UPT, UP0 ;  /* 0x000000ff0500728c */ /* 0x000fd2000bf05300 */
[----:B------:R-:W-:Y:S05]  /*01b0*/  BRA.U UP0, `(.L_x_2) ;  /* 0x0000000100287547 */ /* 0x000fea000b800000 */
[----:B------:R-:W2:Y:S02]  /*01c0*/  LDCU.64 UR4, c[0x0][0x8a8] ;  /* 0x00011500ff0477ac */ /* 0x000ea40008000a00 */
[----:B--2---:R-:W-:-:S04]  /*01d0*/  UISETP.NE.U32.AND UP0, UPT, UR4, URZ, UPT ;  /* 0x000000ff0400728c */ /* 0x004fc8000bf05070 */
[----:B------:R-:W-:-:S09]  /*01e0*/  UISETP.NE.AND.EX UP0, UPT, UR5, URZ, UPT, UP0 ;  /* 0x000000ff0500728c */ /* 0x000fd2000bf05300 */
[----:B------:R-:W-:Y:S05]  /*01f0*/  BRA.U !UP0, `(.L_x_3) ;  /* 0x0000000108107547 */ /* 0x000fea000b800000 */
[----:B------:R-:W2:Y:S01]  /*0200*/  LDC.64 R24, c[0x0][0x8a8] ;  /* 0x00022a00ff187b82 */ /* 0x000ea20000000a00 */
[----:B------:R-:W2:Y:S02]  /*0210*/  LDCU.64 UR4, c[0x0][0x358] ;  /* 0x00006b00ff0477ac */ /* 0x000ea40008000a00 */
[----:B--2---:R2:W5:Y:S01]  /*0220*/  LDG.E R24, desc[UR4][R24.64] ;  /* 0x0000000418187981 */ /* 0x004562000c1e1900 */
[----:B------:R-:W-:Y:S05]  /*0230*/  BRA `(.L_x_2) ;  /* 0x0000000000087947 */ /* 0x000fea0003800000 */
.L_x_3:
[----:B------:R-:W2:Y:S02]  /*0240*/  LDCU UR4, c[0x0][0x8a0] ;  /* 0x00011400ff0477ac */ /* 0x000ea40008000800 */
[----:B--2---:R-:W-:Y:S02]  /*0250*/  MOV R24, UR4 ;  /* 0x0000000400187c02 */ /* 0x004fe40008000f00 */
.L_x_2:
[----:B------:R-:W-:Y:S01]  /*0260*/  IMAD.U32 R0, RZ, RZ, UR18 ;  /* 0x00000012ff007e24 */ /* 0x000fe2000f8e00ff */
[----:B------:R-:W-:Y:S04]  /*0270*/  BSSY.RECONVERGENT B0, `(.L_x_4) ;  /* 0x000000c000007945 */ /* 0x000fe80003800200 */
[C---:B------:R-:W-:Y:S02]  /*0280*/  ISETP.NE.OR P1, PT, R0.reuse, 0x1, !P3 ;  /* 0x000000010000780c */ /* 0x040fe40005f25670 */
[----:B------:R-:W-:-:S11]  /*0290*/  ISETP.NE.OR P0, PT, R0, 0x3, !P3 ;  /* 0x000000030000780c */ /* 0x000fd60005f05670 */
[----:B------:R-:W-:Y:S05]  /*02a0*/  @P1 BRA `(.L_x_5) ;  /* 0x0000000000201947 */ /* 0x000fea0003800000 */
[----:B------:R-:W3:Y:S02]  /*02b0*/  LDCU.64 UR4, c[0x0][0x348] ;  /* 0x00006900ff0477ac */ /* 0x000ee40008000a00 */
[----:B---3--:R-:W-:Y:S02]  /*02c0*/  UIADD3 UR6, UP1, UPT, UR4, 0x80, URZ ;  /* 0x0000008004067890 */ /* 0x008fe4000ff3e0ff */
[----:B------:R-:W-:Y:S02]  /*02d0*/  UIADD3 UR4, UP0, UPT, UR4, 0x180, URZ ;  /* 0x0000018004047890 */ /* 0x000fe4000ff1e0ff */
[----:B------:R-:W-:Y:S02]  /*02e0*/  UIADD3.X UR7, UPT, UPT, URZ, UR5, URZ, UP1, !UPT ;  /* 0x00000005ff077290 */ /* 0x000fe40008ffe4ff */
[----:B------:R-:W-:-:S07]  /*02f0*/  UIADD3.X UR5, UPT, UPT, URZ, UR5, URZ, UP0, !UPT ;  /* 0x00000005ff057290 */ /* 0x000fce00087fe4ff */
[----:B------:R3:W-:Y:S02]  /*0300*/  UTMACCTL.PF [UR6] ;  /* 0x00000000060079b9 */ /* 0x0007e40008040000 */
[----:B------:R3:W-:Y:S02]  /*0310*/  UTMACCTL.PF [UR4] ;  /* 0x00000000040079b9 */ /* 0x0007e40008040000 */
[----:B---3--:R-:W-:Y:S01]  /*0320*/  NOP ;  /* 0x0000000000007918 */ /* 0x008fe20000000000 */
.L_x_5:
[----:B------:R-:W-:Y:S05]  /*0330*/  BSYNC.RECONVERGENT B0 ;  /* 0x0000000000007941 */ /* 0x000fea0003800200 */
.L_x_4:
[----:B------:R-:W-:Y:S04]  /*0340*/  BSSY.RECONVERGENT B0, `(.L_x_6) ;  /* 0x000000a000007945 */ /* 0x000fe80003800200 */
        /* <DEDUP_REMOVED lines=9> */
.L_x_7:
[----:B------:R-:W-:Y:S05]  /*03e0*/  BSYNC.RECONVERGENT B0 ;  /* 0x0000000000007941 */ /* 0x000fea0003800200 */
.L_x_6:
[----:B------:R-:W3:Y:S01]  /*03f0*/  LDCU.64 UR4, c[0x0][0x888] ;  /* 0x00011100ff0477ac */ /* 0x000ee20008000a00 */
[----:B------:R-:W-:Y:S02]  /*0400*/  UISETP.EQ.U32.AND UP2, UPT, UR8, URZ, UPT ;  /* 0x000000ff0800728c */ /* 0x000fe4000bf42070 */
[----:B------:R-:W-:Y:S02]  /*0410*/  UPLOP3.LUT UP3, UPT, UPT, UPT, UPT, 0x80, 0x8 ;  /* 0x000000000008789c */ /* 0x000fe40003f6f070 */
[----:B---3--:R-:W-:-:S04]  /*0420*/  UISETP.NE.U32.AND UP0, UPT, UR4, URZ, UPT ;  /* 0x000000ff0400728c */ /* 0x008fc8000bf05070 */
[----:B------:R-:W-:-:S04]  /*0430*/  UISETP.NE.AND.EX UP1, UPT, UR5, URZ, UPT, UP0 ;  /* 0x000000ff0500728c */ /* 0x000fc8000bf25300 */
[----:B------:R-:W-:-:S04]  /*0440*/  UISETP.EQ.OR.EX UP4, UPT, UR9, URZ, !UP1, UP2 ;  /* 0x000000ff0900728c */ /* 0x000fc8000cf82720 */
[----:B------:R-:W-:-:S06]  /*0450*/  UP2UR UR4, UPR, URZ, 0x10 ;  /* 0x00000010ff047883 */ /* 0x000fcc0008000000 */
[----:B------:R-:W-:Y:S01]  /*0460*/  MOV R60, UR4 ;  /* 0x00000004003c7c02 */ /* 0x000fe20008000f00 */
[----:B------:R-:W-:Y:S06]  /*0470*/  BRA.U !UP4, `(.L_x_8) ;  /* 0x000000010c207547 */ /* 0x000fec000b800000 */
[----:B------:R-:W-:Y:S01]  /*0480*/  UISETP.NE.U32.AND UP2, UPT, UR8, URZ, UPT ;  /* 0x000000ff0800728c */ /* 0x000fe2000bf45070 */
[----:B-----5:R-:W-:Y:S01]  /*0490*/  FSETP.NEU.AND P0, PT, R27, RZ, PT ;  /* 0x000000ff1b00720b */ /* 0x020fe20003f0d000 */
[----:B------:R-:W-:Y:S02]  /*04a0*/  USEL UR4, URZ, 0xffffffff, UP1 ;  /* 0xffffffffff047887 */ /* 0x000fe40008800000 */
[----:B------:R-:W-:-:S10]  /*04b0*/  UISETP.NE.AND.EX UP2, UPT, UR9, URZ, UPT, UP2 ;  /* 0x000000ff0900728c */ /* 0x000fd4000bf45320 */
[----:B------:R-:W-:Y:S01]  /*04c0*/  VOTEU.ANY UP0, P0 ;  /* 0x0000000000ff7886 */ /* 0x000fe20000000100 */
[----:B------:R-:W-:-:S04]  /*04d0*/  @!UP2 USEL UR4, URZ, 0xffffffff, UP0 ;  /* 0xffffffffff04a887 */ /* 0x000fc80008000000 */
[----:B------:R-:W-:-:S04]  /*04e0*/  ULOP3.LUT UR4, UR4, 0x1, URZ, 0xc0, !UPT ;  /* 0x0000000104047892 */ /* 0x000fc8000f8ec0ff */
[----:B------:R-:W-:-:S11]  /*04f0*/  UISETP.NE.U32.AND UP3, UPT, UR4, 0x1, UPT ;  /* 0x000000010400788c */ /* 0x000fd6000bf65070 */
.L_x_8:
[----:B-1----:R-:W1:Y:S02]  /*0500*/  SHFL.IDX PT, R2, R50, RZ, 0x1f ;  /* 0x00001fff32027589 */ /* 0x002e6400000e0000 */
[----:B-1----:R-:W-:-:S13]  /*0510*/  ISETP.NE.AND P0, PT, R2, RZ, PT ;  /* 0x000000ff0200720c */ /* 0x002fda0003f05270 */
[----:B------:R-:W-:Y:S05]  /*0520*/  @P0 BRA `(.L_x_9) ;  /* 0x0000000000cc0947 */ /* 0x000fea0003800000 */
[----:B------:R-:W-:Y:S01]  /*0530*/  ELECT P0, URZ, PT ;  /* 0x0000000000ff782f */ /* 0x000fe20003800000 */
[----:B------:R-:W-:-:S12]  /*0540*/  BSSY.RECONVERGENT B0, `(.L_x_9) ;  /* 0x0000031000007945 */ /* 0x000fd80003800200 */
[----:B------:R-:W-:Y:S05]  /*0550*/  @!P0 BRA `(.L_x_10) ;  /* 0x0000000000bc8947 */ /* 0x000fea0003800000 */
[----:B------:R-:W1:Y:S01]  /*0560*/  S2UR UR4, SR_CgaCtaId ;  /* 0x00000000000479c3 */ /* 0x000e620000008800 */
[----:B------:R-:W-:Y:S01]  /*0570*/  UMOV UR5, 0x400 ;  /* 0x0000040000057882 */ /* 0x000fe20000000000 */
[----:B------:R-:W-:Y:S01]  /*0580*/  UMOV UR8, 0x1 ;  /* 0x0000000100087882 */ /* 0x000fe20000000000 */
[----:B------:R-:W-:Y:S01]  /*0590*/  UMOV UR6, 0x2 ;  /* 0x0000000200067882 */ /* 0x000fe20000000000 */
[----:B------:R-:W-:-:S04]  /*05a0*/  UIADD3 UR8, UPT, UPT, -UR8, 0x100000, URZ ;  /* 0x0010000008087890 */ /* 0x000fc8000fffe1ff */
[----:B------:R-:W-:Y:S02]  /*05b0*/  USHF.L.U32 UR9, UR8, 0xb, URZ ;  /* 0x0000000b08097899 */ /* 0x000fe400080006ff */
[----:B------:R-:W-:Y:S02]  /*05c0*/  USHF.L.U32 UR8, UR8, 0x1, URZ ;  /* 0x0000000108087899 */ /* 0x000fe400080006ff */
[----:B------:R-:W-:-:S04]  /*05d0*/  UIADD3 UR6, UPT, UPT, -UR6, 0x100000, URZ ;  /* 0x0010000006067890 */ /* 0x000fc8000fffe1ff */
[----:B------:R-:W-:Y:S02]  /*05e0*/  USHF.L.U32 UR7, UR6, 0xb, URZ ;  /* 0x0000000b06077899 */ /* 0x000fe400080006ff */
[----:B------:R-:W-:Y:S02]  /*05f0*/  USHF.L.U32 UR6, UR6, 0x1, URZ ;  /* 0x0000000106067899 */ /* 0x000fe400080006ff */
[----:B-1----:R-:W-:Y:S01]  /*0600*/  ULEA UR4, UR4, UR5, 0x18 ;  /* 0x0000000504047291 */ /* 0x002fe2000f8ec0ff */
[----:B------:R-:W1:Y:S11]  /*0610*/  FENCE.VIEW.ASYNC.S ;  /* 0x00000000000073c6 */ /* 0x000e760000000000 */
[----:B-1----:R1:W3:Y:S01]  /*0620*/  SYNCS.EXCH.64 URZ, [UR4], UR8 ;  /* 0x0000000804ff75b2 */ /* 0x0022e20008000100 */
[----:B------:R1:W4:Y:S01]  /*0630*/  SYNCS.EXCH.64 URZ, [UR4+0x88], UR6 ;  /* 0x0000880604ff75b2 */ /* 0x0003220008000100 */
[----:B------:R1:W1:Y:S01]  /*0640*/  SYNCS.EXCH.64 URZ, [UR4+0x8], UR8 ;  /* 0x0000080804ff75b2 */ /* 0x0002620008000100 */
        /* <DEDUP_REMOVED lines=31> */
[----:B---34-:R-:W-:Y:S01]  /*0840*/  NOP ;  /* 0x0000000000007918 */ /* 0x018fe20000000000 */
.L_x_10:
[----:B-1----:R-:W-:Y:S05]  /*0850*/  BSYNC.RECONVERGENT B0 ;  /* 0x0000000000007941 */ /* 0x002fea0003800200 */
.L_x_9:
[----:B------:R-:W1:Y:S01]  /*0860*/  SHFL.IDX PT, R2, R50, RZ, 0x1f ;  /* 0x00001fff32027589 */ /* 0x000e6200000e0000 */
[----:B------:R-:W-:Y:S01]  /*0870*/  NOP ;  /* 0x0000000000007918 */ /* 0x000fe20000000000 */
[----:B-1----:R-:W-:-:S13]  /*0880*/  ISETP.NE.AND P0, PT, R2, 0x1, PT ;  /* 0x000000010200780c */ /* 0x002fda0003f05270 */
[----:B------:R-:W-:Y:S05]  /*0890*/  @P0 BRA `(.L_x_11) ;  /* 0x0000000000580947 */ /* 0x000fea0003800000 */
        /* <DEDUP_REMOVED lines=9> */
[----:B------:R-:W-:Y:S01]  /*0930*/  USHF.L.U32 UR6, UR6, 0x1, URZ ;  /* 0x0000000106067899 */ /* 0x000fe200080006ff */
[----:B------:R-:W-:Y:S01]  /*0940*/  ELECT P0, URZ, PT ;  /* 0x0000000000ff782f */ /* 0x000fe20003800000 */
[----:B-1----:R-:W-:Y:S01]  /*0950*/  ULEA UR4, UR4, UR5, 0x18 ;  /* 0x0000000504047291 */ /* 0x002fe2000f8ec0ff */
[----:B------:R-:W1:Y:S11]  /*0960*/  FENCE.VIEW.ASYNC.S ;  /* 0x00000000000073c6 */ /* 0x000e760000000000 */
[----:B-1----:R1:W3:Y:S01]  /*0970*/  SYNCS.EXCH.64 URZ, [UR4+0x110], UR8 ;  /* 0x0001100804ff75b2 */ /* 0x0022e20008000100 */
[----:B------:R1:W4:Y:S01]  /*0980*/  SYNCS.EXCH.64 URZ, [UR4+0x130], UR6 ;  /* 0x0001300604ff75b2 */ /* 0x0003220008000100 */
[----:B------:R1:W1:Y:S01]  /*0990*/  SYNCS.EXCH.64 URZ, [UR4+0x118], UR8 ;  /* 0x0001180804ff75b2 */ /* 0x0002620008000100 */
[----:B------:R1:W1:Y:S01]  /*09a0*/  SYNCS.EXCH.64 URZ, [UR4+0x138], UR6 ;  /* 0x0001380604ff75b2 */ /* 0x0002620008000100 */
[----:B------:R1:W1:Y:S01]  /*09b0*/  SYNCS.EXCH.64 URZ, [UR4+0x120], UR8 ;  /* 0x0001200804ff75b2 */ /* 0x0002620008000100 */
[----:B------:R1:W1:Y:S01]  /*09c0*/  SYNCS.EXCH.64 URZ, [UR4+0x140], UR6 ;  /* 0x0001400604ff75b2 */ /* 0x0002620008000100 */
[----:B------:R1:W1:Y:S01]  /*09d0*/  SYNCS.EXCH.64 URZ, [UR4+0x128], UR8 ;  /* 0x0001280804ff75b2 */ /* 0x0002620008000100 */
[----:B------:R1:W1:Y:S01]  /*09e0*/  SYNCS.EXCH.64 URZ, [UR4+0x148], UR6 ;  /* 0x0001480604ff75b2 */ /* 0x0002620008000100 */
[----:B------:R-:W-:Y:S01]  /*09f0*/  NOP ;  /* 0x0000000000007918 */ /* 0x000fe20000000000 */
.L_x_11:
[----:B------:R-:W2:Y:S01]  /*0a00*/  SHFL.IDX PT, R2, R50, RZ, 0x1f ;  /* 0x00001fff32027589 */ /* 0x000ea200000e0000 */
[----:B------:R-:W-:Y:S01]  /*0a10*/  NOP ;  /* 0x0000000000007918 */ /* 0x000fe20000000000 */
[----:B--2---:R-:W-:-:S13]  /*0a20*/  ISETP.NE.AND P0, PT, R2, 0x3, PT ;  /* 0x000000030200780c */ /* 0x004fda0003f05270 */
[----:B------:R-:W-:Y:S05]  /*0a30*/  @P0 BRA `(.L_x_12) ;  /* 0x0000000000300947 */ /* 0x000fea0003800000 */
[----:B-1----:R-:W1:Y:S01]  /*0a40*/  S2UR UR4, SR_CgaCtaId ;  /* 0x00000000000479c3 */ /* 0x002e620000008800 */
[----:B------:R-:W-:Y:S01]  /*0a50*/  UMOV UR6, 0x400 ;  /* 0x0000040000067882 */ /* 0x000fe20000000000 */
[----:B------:R-:W-:Y:S01]  /*0a60*/  UMOV UR5, 0x20 ;  /* 0x0000002000057882 */ /* 0x000fe20000000000 */
[----:B------:R-:W-:Y:S01]  /*0a70*/  ELECT P0, URZ, PT ;  /* 0x0000000000ff782f */ /* 0x000fe20003800000 */
[----:B-1----:R-:W-:Y:S02]  /*0a80*/  ULEA UR6, UR4, UR6, 0x18 ;  /* 0x0000000604067291 */ /* 0x002fe4000f8ec0ff */
[----:B------:R-:W-:-:S04]  /*0a90*/  UIADD3 UR4, UPT, UPT, -UR5, 0x100000, URZ ;  /* 0x0010000005047890 */ /* 0x000fc8000fffe1ff */
[----:B------:R-:W-:Y:S02]  /*0aa0*/  USHF.L.U32 UR5, UR4, 0xb, URZ ;  /* 0x0000000b04057899 */ /* 0x000fe400080006ff */
[----:B------:R-:W-:Y:S01]  /*0ab0*/  USHF.L.U32 UR4, UR4, 0x1, URZ ;  /* 0x0000000104047899 */ /* 0x000fe200080006ff */
[----:B------:R-:W1:Y:S11]  /*0ac0*/  FENCE.VIEW.ASYNC.S ;  /* 0x00000000000073c6 */ /* 0x000e760000000000 */
[----:B-1----:R2:W1:Y:S01]  /*0ad0*/  SYNCS.EXCH.64 URZ, [UR6+0x150], UR4 ;  /* 0x0001500406ff75b2 */ /* 0x0024620008000100 */
[----:B------:R2:W1:Y:S02]  /*0ae0*/  SYNCS.EXCH.64 URZ, [UR6+0x158], UR4 ;  /* 0x0001580406ff75b2 */ /* 0x0004640008000100 */
[----:B--2---:R-:W-:Y:S01]  /*0af0*/  NOP ;  /* 0x0000000000007918 */ /* 0x004fe20000000000 */
.L_x_12:
[----:B------:R-:W2:Y:S01]  /*0b00*/  SHFL.IDX PT, R2, R50, RZ, 0x1f ;  /* 0x00001fff32027589 */ /* 0x000ea200000e0000 */
[----:B------:R-:W-:Y:S01]  /*0b10*/  NOP ;  /* 0x0000000000007918 */ /* 0x000fe20000000000 */
[----:B--2---:R-:W-:-:S13]  /*0b20*/  ISETP.NE.AND P0, PT, R2, 0x4, PT ;  /* 0x000000040200780c */ /* 0x004fda0003f05270 */
[----:B------:R-:W-:Y:S05]  /*0b30*/  @P0 BRA `(.L_x_13) ;  /* 0x0000000000440947 */ /* 0x000fea0003800000 */
[----:B-1----:R-:W1:Y:S01]  /*0b40*/  S2UR UR6, SR_CgaCtaId ;  /* 0x00000000000679c3 */ /* 0x002e620000008800 */
[----:B------:R-:W-:Y:S01]  /*0b50*/  UMOV UR4, 0x1e0 ;  /* 0x000001e000047882 */ /* 0x000fe20000000000 */
[----:B------:R-:W-:Y:S01]  /*0b60*/  UMOV UR5, 0x400 ;  /* 0x0000040000057882 */ /* 0x000fe20000000000 */
[----:B------:R-:W-:Y:S01]  /*0b70*/  USEL UR4, UR4, 0x1a0, UP3 ;  /* 0x000001a004047887 */ /* 0x000fe20009800000 */
[----:B------:R-:W-:Y:S01]  /*0b80*/  UMOV UR8, 0x1 ;  /* 0x0000000100087882 */ /* 0x000fe20000000000 */
[----:B------:R-:W-:Y:S01]  /*0b90*/  ELECT P0, URZ, PT ;  /* 0x0000000000ff782f */ /* 0x000fe20003800000 */
[----:B------:R-:W-:-:S04]  /*0ba0*/  UIADD3 UR8, UPT, UPT, -UR8, 0x100000, URZ ;  /* 0x0010000008087890 */ /* 0x000fc8000fffe1ff */
[----:B------:R-:W-:Y:S02]  /*0bb0*/  USHF.L.U32 UR9, UR8, 0xb, URZ ;  /* 0x0000000b08097899 */ /* 0x000fe400080006ff */
[----:B------:R-:W-:Y:S02]  /*0bc0*/  USHF.L.U32 UR8, UR8, 0x1, URZ ;  /* 0x0000000108087899 */ /* 0x000fe400080006ff */
[----:B-1----:R-:W-:Y:S02]  /*0bd0*/  ULEA UR6, UR6, UR5, 0x18 ;  /* 0x0000000506067291 */ /* 0x002fe4000f8ec0ff */
[----:B------:R-:W-:-:S04]  /*0be0*/  UIADD3 UR4, UPT, UPT, -UR4, 0x100000, URZ ;  /* 0x0010000004047890 */ /* 0x000fc8000fffe1ff */
[----:B------:R-:W-:Y:S02]  /*0bf0*/  USHF.L.U32 UR5, UR4, 0xb, URZ ;  /* 0x0000000b04057899 */ /* 0x000fe400080006ff */
[----:B------:R-:W-:Y:S01]  /*0c00*/  USHF.L.U32 UR4, UR4, 0x1, URZ ;  /* 0x0000000104047899 */ /* 0x000fe200080006ff */
[----:B------:R-:W1:Y:S03]  /*0c10*/  FENCE.VIEW.ASYNC.S ;  /* 0x00000000000073c6 */ /* 0x000e660000000000 */
[----:B-1----:R2:W1:Y:S08]  /*0c20*/  SYNCS.EXCH.64 URZ, [UR6+0x160], UR8 ;  /* 0x0001600806ff75b2 */ /* 0x0024700008000100 */
[----:B------:R2:W1:Y:S02]  /*0c30*/  SYNCS.EXCH.64 URZ, [UR6+0x168], UR4 ;  /* 0x0001680406ff75b2 */ /* 0x0004640008000100 */
[----:B--2---:R-:W-:Y:S01]  /*0c40*/  NOP ;  /* 0x0000000000007918 */ /* 0x004fe20000000000 */
.L_x_13:
[----:B------:R-:W2:Y:S01]  /*0c50*/  SHFL.IDX PT, R2, R50, RZ, 0x1f ;  /* 0x00001fff32027589 */ /* 0x000ea200000e0000 */
[----:B------:R-:W-:Y:S01]  /*0c60*/  NOP ;  /* 0x0000000000007918 */ /* 0x000fe20000000000 */
[----:B--2---:R-:W-:-:S13]  /*0c70*/  ISETP.NE.AND P0, PT, R2, 0x5, PT ;  /* 0x000000050200780c */ /* 0x004fda0003f05270 */
[----:B------:R-:W-:Y:S05]  /*0c80*/  @P0 BRA `(.L_x_14) ;  /* 0x0000000000480947 */ /* 0x000fea0003800000 */
[----:B-1----:R-:W1:Y:S01]  /*0c90*/  S2UR UR4, SR_CgaCtaId ;  /* 0x00000000000479c3 */ /* 0x002e620000008800 */
        /* <DEDUP_REMOVED lines=12> */
[----:B-1----:R2:W1:Y:S01]  /*0d60*/  SYNCS.EXCH.64 URZ, [UR4+0x170], UR8 ;  /* 0x0001700804ff75b2 */ /* 0x0024620008000100 */
[----:B------:R2:W1:Y:S01]  /*0d70*/  SYNCS.EXCH.64 URZ, [UR4+0x180], UR6 ;  /* 0x0001800604ff75b2 */ /* 0x0004620008000100 */
[----:B------:R2:W1:Y:S01]  /*0d80*/  SYNCS.EXCH.64 URZ, [UR4+0x178], UR8 ;  /* 0x0001780804ff75b2 */ /* 0x0004620008000100 */
[----:B------:R2:W1:Y:S02]  /*0d90*/  SYNCS.EXCH.64 URZ, [UR4+0x188], UR6 ;  /* 0x0001880604ff75b2 */ /* 0x0004640008000100 */
[----:B--2---:R-:W-:Y:S01]  /*0da0*/  NOP ;  /* 0x0000000000007918 */ /* 0x004fe20000000000 */
.L_x_14:
[----:B-1----:R-:W1:Y:S01]  /*0db0*/  LDCU UR4, c[0x0][0x36c] ;  /* 0x00006d80ff0477ac */ /* 0x002e620008000800 */
[----:B------:R-:W-:Y:S01]  /*0dc0*/  ISETP.NE.OR P3, PT, R0, 0x2, !P3 ;  /* 0x000000020000780c */ /* 0x000fe20005f65670 */
[----:B------:R-:W-:Y:S01]  /*0dd0*/  NOP ;  /* 0x0000000000007918 */ /* 0x000fe20000000000 */
[----:B------:R-:W-:Y:S01]  /*0de0*/  LOP3.LUT R2, R48, 0x1f, RZ, 0xc0, !PT ;  /* 0x0000001f30027812 */ /* 0x000fe200078ec0ff */
[----:B------:R-:W-:Y:S02]  /*0df0*/  UISETP.NE.AND UP4, UPT, UR18, 0x2, UPT ;  /* 0x000000021200788c */ /* 0x000fe4000bf85270 */
[----:B------:R-:W-:Y:S02]  /*0e00*/  UISETP.NE.AND UP5, UPT, UR18, URZ, UPT ;  /* 0x000000ff1200728c */ /* 0x000fe4000bfa5270 */
[----:B-1----:R-:W-:-:S09]  /*0e10*/  UISETP.EQ.U32.AND UP6, UPT, UR4, 0x1, UPT ;  /* 0x000000010400788c */ /* 0x002fd2000bfc2070 */
[----:B------:R-:W-:Y:S05]  /*0e20*/  BRA.U !UP6, `(.L_x_15) ;  /* 0x000000010e087547 */ /* 0x000fea000b800000 */
[----:B---34-:R-:W-:Y:S01]  /*0e30*/  UCGABAR_ARV ;  /* 0x00000000000079c7 */ /* 0x018fe20008000000 */
[----:B------:R-:W-:Y:S05]  /*0e40*/  BRA `(.L_x_16) ;  /* 0x0000000000047947 */ /* 0x000fea0003800000 */
.L_x_15:
[----:B---34-:R-:W-:Y:S01]  /*0e50*/  NOP ;  /* 0x0000000000007918 */ /* 0x018fe20000000000 */
.L_x_16:
[----:B------:R-:W1:Y:S01]  /*0e60*/  S2UR UR50, SR_CTAID.X ;  /* 0x00000000003279c3 */ /* 0x000e620000002500 */
[----:B------:R-:W-:-:S05]  /*0e70*/  CS2R.32 R59, SR_CgaSize ;  /* 0x00000000003b7805 */ /* 0x000fca0000008a00 */
[----:B------:R-:W-:-:S05]  /*0e80*/  IMAD R59, R59, -0xa0, RZ ;  /* 0xffffff603b3b7824 */ /* 0x000fca00078e02ff */
[----:B------:R-:W-:-:S14]  /*0e90*/  R2UR UR5, R59 ;  /* 0x000000003b0572ca */ /* 0x000fdc00000e0000 */
[----:B------:R-:W2:Y:S01]  /*0ea0*/  LDCU UR5, c[0x0][UR5+0x2b0] ;  /* 0x00005600050577ac */ /* 0x000ea20008000800 */
[----:B------:R-:W-:-:S05]  /*0eb0*/  CS2R.32 R59, SR_CgaSize ;  /* 0x00000000003b7805 */ /* 0x000fca0000008a00 */
[----:B------:R-:W-:-:S05]  /*0ec0*/  IMAD R59, R59, -0xa0, RZ ;  /* 0xffffff603b3b7824 */ /* 0x000fca00078e02ff */
[----:B------:R-:W-:-:S14]  /*0ed0*/  R2UR UR4, R59 ;  /* 0x000000003b0472ca */ /* 0x000fdc00000e0000 */
[----:B------:R-:W3:Y:S01]  /*0ee0*/  LDCU UR4, c[0x0][UR4+0x2b4] ;  /* 0x00005680040477ac */ /* 0x000ee20008000800 */
[----:B------:R-:W4:Y:S01]  /*0ef0*/  S2UR UR21, SR_CTAID.Y ;  /* 0x00000000001579c3 */ /* 0x000f220000002600 */
[----:B------:R-:W-:-:S05]  /*0f00*/  CS2R.32 R59, SR_CgaSize ;  /* 0x00000000003b7805 */ /* 0x000fca0000008a00 */
[----:B------:R-:W-:-:S05]  /*0f10*/  IMAD R59, R59, -0xa0, RZ ;  /* 0xffffff603b3b7824 */ /* 0x000fca00078e02ff */
[----:B------:R-:W-:-:S14]  /*0f20*/  R2UR UR7, R59 ;  /* 0x000000003b0772ca */ /* 0x000fdc00000e0000 */
[----:B------:R-:W3:Y:S01]  /*0f30*/  LDCU UR7, c[0x0][UR7+0x2a0] ;  /* 0x00005400070777ac */ /* 0x000ee20008000800 */
[----:B------:R-:W-:-:S05]  /*0f40*/  CS2R.32 R59, SR_CgaSize ;  /* 0x00000000003b7805 */ /* 0x000fca0000008a00 */
[----:B------:R-:W-:-:S05]  /*0f50*/  IMAD R59, R59, -0xa0, RZ ;  /* 0xffffff603b3b7824 */ /* 0x000fca00078e02ff */
[----:B------:R-:W-:-:S14]  /*0f60*/  R2UR UR63, R59 ;  /* 0x000000003b3f72ca */ /* 0x000fdc00000e0000 */
[----:B------:R-:W3:Y:S01]  /*0f70*/  LDCU UR63, c[0x0][UR63+0x2a4] ;  /* 0x000054803f3f77ac */ /* 0x000ee20008000800 */
[----:B------:R-:W3:Y:S01]  /*0f80*/  LDCU UR19, c[0x0][0xb24] ;  /* 0x00016480ff1377ac */ /* 0x000ee20008000800 */
[----:B------:R-:W3:Y:S01]  /*0f90*/  LDCU UR39, c[0x0][0xb24] ;  /* 0x00016480ff2777ac */ /* 0x000ee20008000800 */
[----:B-1----:R-:W-:Y:S01]  /*0fa0*/  I2FP.F32.U32 R3, UR50 ;  /* 0x0000003200037c45 */ /* 0x002fe20008201000 */
[----:B------:R-:W1:Y:S04]  /*0fb0*/  LDCU UR23, c[0x0][0xb30] ;  /* 0x00016600ff1777ac */ /* 0x000e680008000800 */
[----:B--2---:R-:W-:Y:S01]  /*0fc0*/  FMUL R3, R3, UR5 ;  /* 0x0000000503037c20 */ /* 0x004fe20008400000 */
[----:B----4-:R-:W-:-:S05]  /*0fd0*/  I2FP.F32.U32 R0, UR21 ;  /* 0x0000001500007c45 */ /* 0x010fca0008201000 */
[----:B------:R-:W2:Y:S01]  /*0fe0*/  F2I.U32.TRUNC.NTZ R3, R3 ;  /* 0x0000000300037305 */ /* 0x000ea2000020f000 */
[----:B---3--:R-:W-:-:S07]  /*0ff0*/  FMUL R0, R0, UR4 ;  /* 0x0000000400007c20 */ /* 0x008fce0008400000 */
[----:B------:R-:W3:Y:S01]  /*1000*/  F2I.U32.TRUNC.NTZ R0, R0 ;  /* 0x0000000000007305 */ /* 0x000ee2000020f000 */
[----:B--2---:R-:W-:Y:S02]  /*1010*/  R2UR UR4, R3 ;  /* 0x00000000030472ca */ /* 0x004fe400000e0000 */
[----:B---3--:R-:W-:Y:S02]  /*1020*/  R2UR UR6, R0 ;  /* 0x00000000000672ca */ /* 0x008fe400000e0000 */
[----:B------:R-:W-:-:S09]  /*1030*/  PRMT R0, RZ, 0x7610, R0 ;  /* 0x00007610ff007816 */ /* 0x000fd20000000000 */
[----:B------:R-:W-:-:S04]  /*1040*/  UIADD3 UR5, UPT, UPT, -UR4, URZ, URZ ;  /* 0x000000ff04057290 */ /* 0x000fc8000fffe1ff */
[----:B------:R-:W-:Y:S02]  /*1050*/  UIMAD UR5, UR7, UR5, UR50 ;  /* 0x00000005070572a4 */ /* 0x000fe4000f8e0232 */
[----:B------:R-:W-:-:S04]  /*1060*/  UIADD3 UR4, UPT, UPT, -UR6, URZ, URZ ;  /* 0x000000ff06047290 */ /* 0x000fc8000fffe1ff */
[----:B------:R-:W-:Y:S01]  /*1070*/  IMAD.U32 R59, RZ, RZ, UR5 ;  /* 0x00000005ff3b7e24 */ /* 0x000fe2000f8e00ff */
[----:B------:R-:W-:Y:S01]  /*1080*/  UIMAD UR63, UR63, UR4, UR21 ;  /* 0x000000043f3f72a4 */ /* 0x000fe2000f8e0215 */
[----:B-1----:R-:W-:Y:S11]  /*1090*/  BRA.U UP5, `(.L_x_17) ;  /* 0x0000000105287547 */ /* 0x002ff6000b800000 */
[----:B------:R-:W-:Y:S01]  /*10a0*/  R2UR UR6, R59 ;  /* 0x000000003b0672ca */ /* 0x000fe200000e0000 */
[----:B------:R-:W-:-:S12]  /*10b0*/  UISETP.NE.AND UP0, UPT, UR63, URZ, UPT ;  /* 0x000000ff3f00728c */ /* 0x000fd8000bf05270 */
[----:B------:R-:W-:-:S04]  /*10c0*/  UISETP.EQ.OR UP0, UPT, UR6, URZ, !UP0 ;  /* 0x000000ff0600728c */ /* 0x000fc8000c702670 */
[----:B------:R-:W-:Y:S02]  /*10d0*/  USEL UR5, URZ, 0x1, !UP0 ;  /* 0x00000001ff057887 */ /* 0x000fe4000c000000 */
[----:B------:R-:W-:-:S04]  /*10e0*/  UISETP.NE.AND UP0, UPT, UR63, URZ, UPT ;  /* 0x000000ff3f00728c */ /* 0x000fc8000bf05270 */
[----:B------:R-:W-:Y:S02]  /*10f0*/  USEL UR4, URZ, 0x2, UP0 ;  /* 0x00000002ff047887 */ /* 0x000fe40008000000 */
[----:B------:R-:W-:-:S04]  /*1100*/  UISETP.NE.AND UP0, UPT, UR6, 0x1, UPT ;  /* 0x000000010600788c */ /* 0x000fc8000bf05270 */
[----:B------:R-:W-:-:S04]  /*1110*/  USEL UR4, UR4, 0x2, UP0 ;  /* 0x0000000204047887 */ /* 0x000fc80008000000 */
[----:B------:R-:W-:-:S06]  /*1120*/  UIADD3 UR4, UPT, UPT, UR5, UR4, URZ ;  /* 0x0000000405047290 */ /* 0x000fcc000fffe0ff */
[----:B------:R-:W-:-:S07]  /*1130*/  MOV R0, UR4 ;  /* 0x0000000400007c02 */ /* 0x000fce0008000f00 */
.L_x_17:
[----:B------:R-:W1:Y:S01]  /*1140*/  S2UR UR51, SR_CTAID.Z ;  /* 0x00000000003379c3 */ /* 0x000e620000002700 */
[----:B------:R-:W-:-:S09]  /*1150*/  UISETP.GE.AND UP0, UPT, UR19, 0x1, UPT ;  /* 0x000000011300788c */ /* 0x000fd2000bf06270 */
[----:B------:R-:W-:Y:S05]  /*1160*/  BRA.U !UP0, `(.L_x_18) ;  /* 0x0000000108d47547 */ /* 0x000fea000b800000 */
[----:B------:R-:W2:Y:S01]  /*1170*/  LDCU.128 UR12, c[0x0][0xb10] ;  /* 0x00016200ff0c77ac */ /* 0x000ea20008000c00 */
[----:B------:R-:W3:Y:S01]  /*1180*/  LDCU UR20, c[0x0][0xb0c] ;  /* 0x00016180ff1477ac */ /* 0x000ee20008000800 */
[----:B------:R-:W4:Y:S01]  /*1190*/  LDCU UR6, c[0x0][0x370] ;  /* 0x00006e00ff0677ac */ /* 0x000f220008000800 */
[----:B------:R-:W1:Y:S01]  /*11a0*/  LDCU UR7, c[0x0][0x374] ;  /* 0x00006e80ff0777ac */ /* 0x000e620008000800 */
[----:B------:R-:W1:Y:S01]  /*11b0*/  LDCU UR22, c[0x0][0xb20] ;  /* 0x00016400ff1677ac */ /* 0x000e620008000800 */
[----:B--2---:R-:W-:Y:S02]  /*11c0*/  UIMAD.WIDE.U32 UR4, UR50, UR12, URZ ;  /* 0x0000000c320472a5 */ /* 0x004fe4000f8e00ff */
[----:B---3--:R-:W-:Y:S01]  /*11d0*/  UISETP.NE.AND UP0, UPT, UR20, 0x1, UPT ;  /* 0x000000011400788c */ /* 0x008fe2000bf05270 */
[----:B------:R-:W2:Y:S01]  /*11e0*/  LDCU.64 UR8, c[0x0][0xb28] ;  /* 0x00016500ff0877ac */ /* 0x000ea20008000a00 */
[----:B----4-:R-:W-:-:S03]  /*11f0*/  UIMAD.WIDE.U32 UR10, UR6, UR12, URZ ;  /* 0x0000000c060a72a5 */ /* 0x010fc6000f8e00ff */
[----:B------:R-:W-:Y:S01]  /*1200*/  UMOV UR4, UR5 ;  /* 0x0000000500047c82 */ /* 0x000fe20008000000 */
[----:B------:R-:W-:Y:S02]  /*1210*/  UISETP.NE.AND UP2, UPT, UR19, 0x1, UPT ;  /* 0x000000011300788c */ /* 0x000fe4000bf45270 */
[----:B------:R-:W-:Y:S01]  /*1220*/  USHF.R.U32.HI UR4, URZ, UR13, UR4 ;  /* 0x0000000dff047299 */ /* 0x000fe20008011604 */
[----:B------:R-:W-:Y:S01]  /*1230*/  UMOV UR10, UR11 ;  /* 0x0000000b000a7c82 */ /* 0x000fe20008000000 */
[----:B------:R-:W-:Y:S02]  /*1240*/  UIMAD.WIDE.U32 UR16, UR21, UR15, URZ ;  /* 0x0000000f151072a5 */ /* 0x000fe4000f8e00ff */
[----:B------:R-:W-:Y:S02]  /*1250*/  USEL UR5, UR50, UR4, !UP0 ;  /* 0x0000000432057287 */ /* 0x000fe4000c000000 */
[----:B------:R-:W-:Y:S02]  /*1260*/  @UP0 USHF.R.U32.HI UR6, URZ, UR13, UR10 ;  /* 0x0000000dff060299 */ /* 0x000fe4000801160a */
[----:B------:R-:W-:-:S02]  /*1270*/  UISETP.NE.AND UP0, UPT, UR14, 0x1, UPT ;  /* 0x000000010e00788c */ /* 0x000fc4000bf05270 */
[----:B-1----:R-:W-:Y:S02]  /*1280*/  UIMAD.WIDE.U32 UR10, UR7, UR15, URZ ;  /* 0x0000000f070a72a5 */ /* 0x002fe4000f8e00ff */
[----:B--2---:R-:W-:Y:S01]  /*1290*/  UIMAD.WIDE.U32 UR12, UR6, UR8, URZ ;  /* 0x00000008060c72a5 */ /* 0x004fe2000f8e00ff */
[----:B------:R-:W-:Y:S02]  /*12a0*/  UMOV UR4, UR17 ;  /* 0x0000001100047c82 */ /* 0x000fe40008000000 */
[----:B------:R-:W-:Y:S02]  /*12b0*/  USHF.R.U32.HI UR4, URZ, UR22, UR4 ;  /* 0x00000016ff047299 */ /* 0x000fe40008011604 */
[----:B------:R-:W-:Y:S02]  /*12c0*/  UMOV UR10, UR11 ;  /* 0x0000000b000a7c82 */ /* 0x000fe40008000000 */
[----:B------:R-:W-:Y:S01]  /*12d0*/  UMOV UR12, UR13 ;  /* 0x0000000d000c7c82 */ /* 0x000fe20008000000 */
[----:B------:R-:W-:-:S02]  /*12e0*/  @UP0 USHF.R.U32.HI UR7, URZ, UR22, UR10 ;  /* 0x00000016ff070299 */ /* 0x000fc4000801160a */
[----:B------:R-:W-:Y:S02]  /*12f0*/  USEL UR4, UR21, UR4, !UP0 ;  /* 0x0000000415047287 */ /* 0x000fe4000c000000 */
[----:B------:R-:W-:Y:S02]  /*1300*/  UIMAD.WIDE.U32 UR10, UR7, UR8, URZ ;  /* 0x00000008070a72a5 */ /* 0x000fe4000f8e00ff */
[----:B------:R-:W-:Y:S02]  /*1310*/  @UP2 USHF.R.U32.HI UR6, URZ, UR9, UR12 ;  /* 0x00000009ff062299 */ /* 0x000fe4000801160c */
[----:B------:R-:W-:-:S03]  /*1320*/  UIMAD.WIDE.U32 UR12, UR4, UR8, URZ ;  /* 0x00000008040c72a5 */ /* 0x000fc6000f8e00ff */
[----:B------:R-:W-:Y:S02]  /*1330*/  UMOV UR10, UR11 ;  /* 0x0000000b000a7c82 */ /* 0x000fe40008000000 */
[----:B------:R-:W-:Y:S02]  /*1340*/  @UP2 USHF.R.U32.HI UR7, URZ, UR9, UR10 ;  /* 0x00000009ff072299 */ /* 0x000fe4000801160a */
[----:B------:R-:W-:Y:S02]  /*1350*/  UIMAD UR10, UR6, UR19, URZ ;  /* 0x00000013060a72a4 */ /* 0x000fe4000f8e02ff */
[----:B------:R-:W-:-:S04]  /*1360*/  UIMAD UR7, UR7, UR19, URZ ;  /* 0x00000013070772a4 */ /* 0x000fc8000f8e02ff */
[----:B------:R-:W-:-:S03]  /*1370*/  UISETP.GE.AND UP0, UPT, UR4, UR7, UPT ;  /* 0x000000070400728c */ /* 0x000fc6000bf06270 */
[----:B------:R-:W-:Y:S01]  /*1380*/  UMOV UR7, UR13 ;  /* 0x0000000d00077c82 */ /* 0x000fe20008000000 */
[----:B------:R-:W-:Y:S02]  /*1390*/  UISETP.GE.OR UP0, UPT, UR5, UR10, UP0 ;  /* 0x0000000a0500728c */ /* 0x000fe40008706670 */
[----:B------:R-:W-:Y:S02]  /*13a0*/  UIMAD.WIDE.U32 UR10, UR5, UR8, URZ ;  /* 0x00000008050a72a5 */ /* 0x000fe4000f8e00ff */
[----:B------:R-:W-:Y:S02]  /*13b0*/  USHF.R.U32.HI UR7, URZ, UR9, UR7 ;  /* 0x00000009ff077299 */ /* 0x000fe40008011607 */
[----:B------:R-:W-:Y:S02]  /*13c0*/  UIADD3 UR10, UPT, UPT, -UR4, URZ, URZ ;  /* 0x000000ff040a7290 */ /* 0x000fe4000fffe1ff */
[----:B------:R-:W-:Y:S02]  /*13d0*/  USEL UR7, UR4, UR7, !UP2 ;  /* 0x0000000704077287 */ /* 0x000fe4000d000000 */
[----:B------:R-:W-:Y:S01]  /*13e0*/  UIMAD UR10, UR14, UR10, UR21 ;  /* 0x0000000a0e0a72a4 */ /* 0x000fe2000f8e0215 */
[----:B------:R-:W-:Y:S01]  /*13f0*/  @!UP0 UMOV UR8, UR11 ;  /* 0x0000000b00088c82 */ /* 0x000fe20008000000 */
[----:B------:R-:W-:-:S02]  /*1400*/  UIADD3 UR11, UPT, UPT, -UR5, URZ, URZ ;  /* 0x000000ff050b7290 */ /* 0x000fc4000fffe1ff */
[----:B------:R-:W-:Y:S02]  /*1410*/  @!UP0 USHF.R.U32.HI UR8, URZ, UR9, UR8 ;  /* 0x00000009ff088299 */ /* 0x000fe40008011608 */
[----:B------:R-:W-:Y:S02]  /*1420*/  UIADD3 UR9, UPT, UPT, -UR7, URZ, URZ ;  /* 0x000000ff07097290 */ /* 0x000fe4000fffe1ff */
[----:B------:R-:W-:Y:S02]  /*1430*/  @!UP0 USEL UR8, UR5, UR8, !UP2 ;  /* 0x0000000805088287 */ /* 0x000fe4000d000000 */
[----:B------:R-:W-:Y:S02]  /*1440*/  UIMAD UR9, UR19, UR9, UR4 ;  /* 0x00000009130972a4 */ /* 0x000fe4000f8e0204 */
[----:B------:R-:W-:Y:S02]  /*1450*/  @!UP0 UIADD3 UR7, UPT, UPT, UR7, -UR8, URZ ;  /* 0x8000000807078290 */ /* 0x000fe4000fffe0ff */
[----:B------:R-:W-:-:S02]  /*1460*/  @!UP0 UIMAD UR6, UR9, UR6, UR8 ;  /* 0x00000006090682a4 */ /* 0x000fc4000f8e0208 */
[----:B------:R-:W-:Y:S02]  /*1470*/  @!UP0 UIMAD UR4, UR7, UR19, UR5 ;  /* 0x00000013070482a4 */ /* 0x000fe4000f8e0205 */
[----:B------:R-:W-:Y:S02]  /*1480*/  UIMAD UR50, UR20, UR11, UR50 ;  /* 0x0000000b143272a4 */ /* 0x000fe4000f8e0232 */
[----:B------:R-:W-:Y:S01]  /*1490*/  UIMAD UR21, UR4, UR14, UR10 ;  /* 0x0000000e041572a4 */ /* 0x000fe2000f8e020a */
[----:B------:R-:W-:Y:S02]  /*14a0*/  @!UP0 UMOV UR5, UR6 ;  /* 0x0000000600058c82 */ /* 0x000fe40008000000 */
[----:B------:R-:W-:-:S12]  /*14b0*/  UIMAD UR50, UR5, UR20, UR50 ;  /* 0x00000014053272a4 */ /* 0x000fd8000f8e0232 */
.L_x_18:
[----:B------:R-:W-:-:S09]  /*14c0*/  UISETP.NE.AND UP0, UPT, UR23, 0x1, UPT ;  /* 0x000000011700788c */ /* 0x000fd2000bf05270 */
[----:B------:R-:W-:Y:S05]  /*14d0*/  BRA.U UP0, `(.L_x_19) ;  /* 0x0000000100447547 */ /* 0x000fea000b800000 */
[----:B------:R-:W2:Y:S01]  /*14e0*/  LDCU.128 UR8, c[0x0][0xb10] ;  /* 0x00016200ff0877ac */ /* 0x000ea20008000c00 */
[----:B------:R-:W3:Y:S01]  /*14f0*/  LDCU UR12, c[0x0][0xb0c] ;  /* 0x00016180ff0c77ac */ /* 0x000ee20008000800 */
[----:B------:R-:W4:Y:S01]  /*1500*/  LDCU UR13, c[0x0][0xb20] ;  /* 0x00016400ff0d77ac */ /* 0x000f220008000800 */
[----:B--2---:R-:W-:Y:S02]  /*1510*/  UIMAD.WIDE.U32 UR4, UR50, UR8, URZ ;  /* 0x00000008320472a5 */ /* 0x004fe4000f8e00ff */
[----:B------:R-:W-:Y:S02]  /*1520*/  UIMAD.WIDE.U32 UR6, UR21, UR11, URZ ;  /* 0x0000000b150672a5 */ /* 0x000fe4000f8e00ff */
[----:B---3--:R-:W-:-:S03]  /*1530*/  UISETP.NE.AND UP0, UPT, UR12, 0x1, UPT ;  /* 0x000000010c00788c */ /* 0x008fc6000bf05270 */
[----:B------:R-:W-:Y:S02]  /*1540*/  UMOV UR4, UR5 ;  /* 0x0000000500047c82 */ /* 0x000fe40008000000 */
[----:B------:R-:W-:-:S04]  /*1550*/  USHF.R.U32.HI UR4, URZ, UR9, UR4 ;  /* 0x00000009ff047299 */ /* 0x000fc80008011604 */
[----:B------:R-:W-:Y:S02]  /*1560*/  USEL UR5, UR50, UR4, !UP0 ;  /* 0x0000000432057287 */ /* 0x000fe4000c000000 */
[----:B------:R-:W-:Y:S01]  /*1570*/  UISETP.NE.AND UP0, UPT, UR10, 0x1, UPT ;  /* 0x000000010a00788c */ /* 0x000fe2000bf05270 */
[----:B------:R-:W-:Y:S02]  /*1580*/  UMOV UR4, UR7 ;  /* 0x0000000700047c82 */ /* 0x000fe40008000000 */
[----:B----4-:R-:W-:-:S04]  /*1590*/  USHF.R.U32.HI UR4, URZ, UR13, UR4 ;  /* 0x0000000dff047299 */ /* 0x010fc80008011604 */
[----:B------:R-:W-:-:S04]  /*15a0*/  USEL UR4, UR21, UR4, !UP0 ;  /* 0x0000000415047287 */ /* 0x000fc8000c000000 */
[----:B------:R-:W-:Y:S02]  /*15b0*/  UIADD3 UR6, UPT, UPT, UR5, -UR4, URZ ;  /* 0x8000000405067290 */ /* 0x000fe4000fffe0ff */
[----:B------:R-:W-:Y:S02]  /*15c0*/  UIADD3 UR4, UPT, UPT, -UR5, UR4, URZ ;  /* 0x0000000405047290 */ /* 0x000fe4000fffe1ff */
[----:B------:R-:W-:Y:S02]  /*15d0*/  UIMAD UR21, UR6, UR10, UR21 ;  /* 0x0000000a061572a4 */ /* 0x000fe4000f8e0215 */
[----:B------:R-:W-:-:S12]  /*15e0*/  UIMAD UR50, UR4, UR12, UR50 ;  /* 0x0000000c043272a4 */ /* 0x000fd8000f8e0232 */
.L_x_19:
[----:B------:R-:W-:Y:S01]  /*15f0*/  UISETP.NE.AND UP0, UPT, UR18, 0x2, UPT ;  /* 0x000000021200788c */ /* 0x000fe2000bf05270 */
[----:B------:R-:W-:Y:S09]  /*1600*/  BRA.U !UP6, `(.L_x_20) ;  /* 0x000000010e0c7547 */ /* 0x000ff2000b800000 */
[----:B------:R-:W-:Y:S01]  /*1610*/  UCGABAR_WAIT ;  /* 0x0000000000007dc7 */ /* 0x000fe20008000000 */
[----:B------:R-:W-:Y:S01]  /*1620*/  CCTL.IVALL ;  /* 0x00000000ff00798f */ /* 0x000fe20002000000 */
[----:B------:R-:W-:Y:S05]  /*1630*/  BRA `(.L_x_21) ;  /* 0x0000000000047947 */ /* 0x000fea0003800000 */
.L_x_20:
[----:B------:R-:W-:Y:S06]  /*1640*/  BAR.SYNC.DEFER_BLOCKING 0x0 ;  /* 0x0000000000007b1d */ /* 0x000fec0000010000 */
.L_x_21:
[----:B------:R-:W-:Y:S05]  /*1650*/  BRA.U UP0, `(.L_x_22) ;  /* 0x0000001d00847547 */ /* 0x000fea000b800000 */
[----:B------:R-:W2:Y:S01]  /*1660*/  LDCU UR5, c[0x0][0x388] ;  /* 0x00007100ff0577ac */ /* 0x000ea20008000800 */
[----:B------:R-:W3:Y:S01]  /*1670*/  S2UR UR7, SR_CgaCtaId ;  /* 0x00000000000779c3 */ /* 0x000ee20000008800 */
[----:B------:R-:W-:Y:S01]  /*1680*/  PLOP3.LUT P1, PT, PT, PT, UP3, 0x80, 0x8 ;  /* 0x000000000008781c */ /* 0x000fe20003f2f038 */
[----:B------:R-:W-:Y:S01]  /*1690*/  IMAD.MOV.U32 R3, RZ, RZ, 0x1 ;  /* 0x00000001ff037424 */ /* 0x000fe200078e00ff */
[----:B------:R-:W4:Y:S01]  /*16a0*/  LDCU UR6, c[0x0][0x38c] ;  /* 0x00007180ff0677ac */ /* 0x000f220008000800 */
[----:B------:R-:W-:Y:S01]  /*16b0*/  ISETP.EQ.OR P2, PT, R2, RZ, P3 ;  /* 0x000000ff0200720c */ /* 0x000fe20001f42670 */
[----:B------:R-:W-:Y:S01]  /*16c0*/  IMAD.MOV.U32 R2, RZ, RZ, RZ ;  /* 0x000000ffff027224 */ /* 0x000fe200078e00ff */
[----:B------:R-:W-:Y:S01]  /*16d0*/  PLOP3.LUT P1, PT, P1, PT, PT, 0x8, 0x80 ;  /* 0x000000000080781c */ /* 0x000fe20000f2e170 */
[----:B------:R-:W1:Y:S01]  /*16e0*/  LDCU UR49, c[0x0][0x390] ;  /* 0x00007200ff3177ac */ /* 0x000e620008000800 */
[----:B------:R-:W-:Y:S01]  /*16f0*/  UMOV UR31, 0x400 ;  /* 0x00000400001f7882 */ /* 0x000fe20000000000 */
[----:B------:R-:W-:-:S02]  /*1700*/  UISETP.NE.AND UP1, UPT, UR18, URZ, UPT ;  /* 0x000000ff1200728c */ /* 0x000fc4000bf25270 */
[----:B------:R-:W-:Y:S01]  /*1710*/  USEL UR32, URZ, 0x1, UP4 ;  /* 0x00000001ff207887 */ /* 0x000fe2000a000000 */
[----:B------:R-:W1:Y:S01]  /*1720*/  LDCU UR48, c[0x0][0x370] ;  /* 0x00006e00ff3077ac */ /* 0x000e620008000800 */
[----:B--2---:R-:W-:Y:S01]  /*1730*/  UIADD3 UR5, UPT, UPT, UR5, 0x1f, URZ ;  /* 0x0000001f05057890 */ /* 0x004fe2000fffe0ff */
[----:B------:R-:W2:Y:S03]  /*1740*/  LDCU.64 UR36, c[0x0][0x348] ;  /* 0x00006900ff2477ac */ /* 0x000ea60008000a00 */
[----:B------:R-:W-:Y:S02]  /*1750*/  USHF.R.S32.HI UR4, URZ, 0x1f, UR5 ;  /* 0x0000001fff047899 */ /* 0x000fe40008011405 */
[----:B---3--:R-:W-:Y:S02]  /*1760*/  USHF.L.U32 UR33, UR7, 0xc, URZ ;  /* 0x0000000c07217899 */ /* 0x008fe400080006ff */
[----:B------:R-:W-:-:S02]  /*1770*/  ULEA.HI UR4, UR4, UR5, URZ, 0x5 ;  /* 0x0000000504047291 */ /* 0x000fc4000f8f28ff */
[----:B------:R-:W-:Y:S02]  /*1780*/  USHF.L.U32 UR52, UR7, 0x6, URZ ;  /* 0x0000000607347899 */ /* 0x000fe400080006ff */
[----:B------:R-:W-:Y:S02]  /*1790*/  USHF.R.S32.HI UR4, URZ, 0x5, UR4 ;  /* 0x00000005ff047899 */ /* 0x000fe40008011404 */
[----:B------:R-:W-:Y:S02]  /*17a0*/  ULOP3.LUT UR33, UR33, 0x1000, URZ, 0xc0, !UPT ;  /* 0x0000100021217892 */ /* 0x000fe4000f8ec0ff */
[----:B----4-:R-:W-:Y:S02]  /*17b0*/  UIMAD UR4, UR4, UR6, URZ ;  /* 0x00000006040472a4 */ /* 0x010fe4000f8e02ff */
[----:B------:R-:W-:Y:S02]  /*17c0*/  ULEA UR31, UR7, UR31, 0x18 ;  /* 0x0000001f071f7291 */ /* 0x000fe4000f8ec0ff */
[----:B-1----:R-:W-:Y:S01]  /*17d0*/  UIMAD UR49, UR4, UR49, URZ ;  /* 0x00000031043172a4 */ /* 0x002fe2000f8e02ff */
[----:B------:R-:W1:Y:S03]  /*17e0*/  LDCU UR47, c[0x0][0x374] ;  /* 0x00006e80ff2f77ac */ /* 0x000e660008000800 */
[----:B------:R-:W-:-:S02]  /*17f0*/  UISETP.NE.AND UP2, UPT, UR49, URZ, UPT ;  /* 0x000000ff3100728c */ /* 0x000fc4000bf45270 */
[----:B------:R-:W-:Y:S02]  /*1800*/  UISETP.LT.U32.AND UP0, UPT, UR49, 0x11, UPT ;  /* 0x000000113100788c */ /* 0x000fe4000bf01070 */
[----:B------:R-:W-:Y:S02]  /*1810*/  ULOP3.LUT UR52, UR52, 0x40, URZ, 0xc0, !UPT ;  /* 0x0000004034347892 */ /* 0x000fe4000f8ec0ff */
[----:B------:R-:W-:Y:S02]  /*1820*/  USEL UR4, UR49, 0x11, UP0 ;  /* 0x0000001131047887 */ /* 0x000fe40008000000 */
[----:B------:R-:W-:Y:S02]  /*1830*/  USEL UR32, UR32, 0x2, UP1 ;  /* 0x0000000220207887 */ /* 0x000fe40008800000 */
[----:B------:R-:W-:Y:S02]  /*1840*/  UIADD3 UR5, UPT, UPT, UR4, -0x1, URZ ;  /* 0xffffffff04057890 */ /* 0x000fe4000fffe0ff */
[----:B------:R-:W-:-:S02]  /*1850*/  @!UP2 UIADD3 UR5, UPT, UPT, UR4, URZ, URZ ;  /* 0x000000ff0405a290 */ /* 0x000fc4000fffe0ff */
[----:B------:R-:W-:Y:S02]  /*1860*/  UIADD3 UR33, UPT, UPT, UR31, 0x15400, UR33 ;  /* 0x000154001f217890 */ /* 0x000fe4000fffe021 */
[----:B------:R-:W-:Y:S02]  /*1870*/  UIADD3 UR46, UPT, UPT, UR49, -UR4, URZ ;  /* 0x80000004312e7290 */ /* 0x000fe4000fffe0ff */
[----:B------:R-:W-:Y:S01]  /*1880*/  UIADD3 UR51, UPT, UPT, UR5, 0x1, URZ ;  /* 0x0000000105337890 */ /* 0x000fe2000fffe0ff */
[----:B------:R-:W-:Y:S01]  /*1890*/  UMOV UR24, URZ ;  /* 0x000000ff00187c82 */ /* 0x000fe20008000000 */
[----:B------:R-:W-:Y:S01]  /*18a0*/  UMOV UR25, URZ ;  /* 0x000000ff00197c82 */ /* 0x000fe20008000000 */
[----:B-12---:R-:W-:-:S09]  /*18b0*/  UMOV UR34, URZ ;  /* 0x000000ff00227c82 */ /* 0x006fd20008000000 */
.L_x_40:
[----:B------:R-:W-:Y:S01]  /*18c0*/  ULEA UR4, UR24, UR31, 0x3 ;  /* 0x0000001f18047291 */ /* 0x000fe2000f8e18ff */
[----:B------:R-:W-:Y:S01]  /*18d0*/  SHF.L.U32 R0, R3, 0x1f, RZ ;  /* 0x0000001f03007819 */ /* 0x000fe200000006ff */
[----:B------:R-:W-:Y:S02]  /*18e0*/  UISETP.NE.AND UP0, UPT, UR49, URZ, UPT ;  /* 0x000000ff3100728c */ /* 0x000fe4000bf05270 */
[----:B------:R-:W-:Y:S02]  /*18f0*/  ULEA UR19, UR21, UR52, 0x7 ;  /* 0x0000003415137291 */ /* 0x000fe4000f8e38ff */
[----:B------:R-:W-:Y:S01]  /*1900*/  USHF.L.U32 UR35, UR50, 0x6, URZ ;  /* 0x0000000632237899 */ /* 0x000fe200080006ff */
[----:B------:R-:W-:Y:S02]  /*1910*/  UMOV UR22, URZ ;  /* 0x000000ff00167c82 */ /* 0x000fe40008000000 */
[----:B------:R1:W2:Y:S01]  /*1920*/  SYNCS.PHASECHK.TRANS64.TRYWAIT P0, [UR4+0x88], R0 ;  /* 0x00008800ff0075a7 */ /* 0x0002a20008001104 */
[----:B------:R-:W-:Y:S01]  /*1930*/  UMOV UR21, URZ ;  /* 0x000000ff00157c82 */ /* 0x000fe20008000000 */
[----:B------:R-:W-:Y:S01]  /*1940*/  UMOV UR20, URZ ;  /* 0x000000ff00147c82 */ /* 0x000fe20008000000 */
[----:B------:R-:W-:Y:S06]  /*1950*/  BRA.U !UP0, `(.L_x_23) ;  /* 0x0000000508547547 */ /* 0x000fec000b800000 */
[----:B------:R-:W3:Y:S01]  /*1960*/  LDCU.128 UR8, c[0x0][0x480] ;  /* 0x00009000ff0877ac */ /* 0x000ee20008000c00 */
[----:B------:R-:W4:Y:S01]  /*1970*/  LDCU.64 UR12, c[0x0][0x490] ;  /* 0x00009200ff0c77ac */ /* 0x000f220008000a00 */
[----:B------:R-:W1:Y:S01]  /*1980*/  LDCU.64 UR20, c[0x0][0x4b0] ;  /* 0x00009600ff1477ac */ /* 0x000e620008000a00 */
[----:B------:R-:W1:Y:S01]  /*1990*/  LDCU.64 UR16, c[0x0][0x4d0] ;  /* 0x00009a00ff1077ac */ /* 0x000e620008000a00 */
[----:B------:R-:W1:Y:S01]  /*19a0*/  LDCU UR44, c[0x0][0x390] ;  /* 0x00007200ff2c77ac */ /* 0x000e620008000800 */
[----:B---3--:R-:W-:Y:S02]  /*19b0*/  UIMAD.WIDE.U32 UR4, UR35, UR9, URZ ;  /* 0x00000009230472a5 */ /* 0x008fe4000f8e00ff */
[----:B------:R-:W-:Y:S01]  /*19c0*/  UISETP.NE.AND UP0, UPT, UR8, 0x1, UPT ;  /* 0x000000010800788c */ /* 0x000fe2000bf05270 */
[----:B------:R-:W3:Y:S04]  /*19d0*/  LDCU UR45, c[0x0][0x38c] ;  /* 0x00007180ff2d77ac */ /* 0x000ee80008000800 */
[----:B------:R-:W-:Y:S01]  /*19e0*/  UMOV UR4, UR5 ;  /* 0x0000000500047c82 */ /* 0x000fe20008000000 */
[----:B------:R-:W1:Y:S01]  /*19f0*/  LDCU.64 UR14, c[0x0][0x4b8] ;  /* 0x00009700ff0e77ac */ /* 0x000e620008000a00 */
[----:B------:R-:W-:-:S02]  /*1a00*/  USHF.R.U32.HI UR6, URZ, UR10, UR4 ;  /* 0x0000000aff067299 */ /* 0x000fc40008011604 */
[----:B------:R-:W-:Y:S02]  /*1a10*/  UIADD3 UR34, UPT, UPT, UR51, UR25, URZ ;  /* 0x0000001933227290 */ /* 0x000fe4000fffe0ff */
[----:B------:R-:W-:Y:S02]  /*1a20*/  USEL UR6, UR35, UR6, !UP0 ;  /* 0x0000000623067287 */ /* 0x000fe4000c000000 */
[----:B------:R-:W-:Y:S02]  /*1a30*/  UISETP.NE.AND UP0, UPT, UR11, 0x1, UPT ;  /* 0x000000010b00788c */ /* 0x000fe4000bf05270 */
[----:B----4-:R-:W-:Y:S02]  /*1a40*/  UIMAD.WIDE.U32 UR4, UR6, UR12, URZ ;  /* 0x0000000c060472a5 */ /* 0x010fe4000f8e00ff */
[----:B------:R-:W-:Y:S01]  /*1a50*/  UIADD3 UR7, UPT, UPT, -UR6, URZ, URZ ;  /* 0x000000ff06077290 */ /* 0x000fe2000fffe1ff */
[----:B------:R-:W-:-:S03]  /*1a60*/  UMOV UR22, URZ ;  /* 0x000000ff00167c82 */ /* 0x000fc60008000000 */
[----:B------:R-:W-:Y:S01]  /*1a70*/  UIMAD UR7, UR8, UR7, UR35 ;  /* 0x00000007080772a4 */ /* 0x000fe2000f8e0223 */
[----:B------:R-:W-:Y:S02]  /*1a80*/  UMOV UR4, UR5 ;  /* 0x0000000500047c82 */ /* 0x000fe40008000000 */
[----:B------:R-:W-:Y:S02]  /*1a90*/  USHF.R.U32.HI UR13, URZ, UR13, UR4 ;  /* 0x0000000dff0d7299 */ /* 0x000fe40008011604 */
[----:B------:R-:W4:Y:S02]  /*1aa0*/  LDCU.64 UR4, c[0x0][0x4d8] ;  /* 0x00009b00ff0477ac */ /* 0x000f240008000a00 */
[----:B------:R-:W-:-:S04]  /*1ab0*/  USEL UR13, UR6, UR13, !UP0 ;  /* 0x0000000d060d7287 */ /* 0x000fc8000c000000 */
[----:B------:R-:W-:-:S04]  /*1ac0*/  UIADD3 UR12, UPT, UPT, -UR13, URZ, URZ ;  /* 0x000000ff0d0c7290 */ /* 0x000fc8000fffe1ff */
[----:B------:R-:W-:Y:S02]  /*1ad0*/  UIMAD UR12, UR11, UR12, UR6 ;  /* 0x0000000c0b0c72a4 */ /* 0x000fe4000f8e0206 */
[----:B-1----:R-:W-:Y:S02]  /*1ae0*/  UIMAD UR11, UR7, UR20, UR16 ;  /* 0x00000014070b72a4 */ /* 0x002fe4000f8e0210 */
[----:B------:R-:W-:Y:S01]  /*1af0*/  UIMAD UR12, UR12, UR21, UR17 ;  /* 0x000000150c0c72a4 */ /* 0x000fe2000f8e0211 */
[----:B------:R-:W-:Y:S01]  /*1b00*/  UMOV UR6, UR24 ;  /* 0x0000001800067c82 */ /* 0x000fe20008000000 */
[----:B------:R-:W-:Y:S01]  /*1b10*/  UMOV UR20, URZ ;  /* 0x000000ff00147c82 */ /* 0x000fe20008000000 */
[----:B---3--:R-:W-:-:S09]  /*1b20*/  UMOV UR21, URZ ;  /* 0x000000ff00157c82 */ /* 0x008fd20008000000 */
.L_x_29:
[----:B------:R-:W-:Y:S01]  /*1b30*/  @!P3 MOV R4, 0x3000 ;  /* 0x000030000004b802 */ /* 0x000fe20000000f00 */
[----:B------:R-:W-:Y:S01]  /*1b40*/  ULEA UR9, UR6, UR31, 0x3 ;  /* 0x0000001f06097291 */ /* 0x000fe2000f8e18ff */
[----:B-12---:R-:W-:Y:S11]  /*1b50*/  @P0 BRA `(.L_x_24) ;  /* 0x00000000000c0947 */ /* 0x006ff60003800000 */
[----:B------:R-:W-:Y:S04]  /*1b60*/  SHF.L.U32 R5, R3, 0x1f, RZ ;  /* 0x0000001f03057819 */ /* 0x000fe800000006ff */
[----:B------:R-:W1:Y:S02]  /*1b70*/  SYNCS.PHASECHK.TRANS64.TRYWAIT P0, [UR9+0x88], R5 ;  /* 0x00008805ff0075a7 */ /* 0x000e640008001109 */
[----:B-1----:R-:W-:Y:S05]  /*1b80*/  @!P0 BRA `(.L_x_25) ;  /* 0x0000007000f48947 */ /* 0x002fea0003800000 */
.L_x_24:
[----:B------:R2:W-:Y:S01]  /*1b90*/  @!P3 SYNCS.ARRIVE.TRANS64 RZ, [UR9], R4 ;  /* 0x00000004ffffb9a7 */ /* 0x0005e20008000009 */
[----:B------:R-:W-:Y:S04]  /*1ba0*/  ULOP3.LUT UR7, UR32, 0x2, URZ, 0xfc, !UPT ;  /* 0x0000000220077892 */ /* 0x000fe8000f8efcff */
[----:B------:R-:W-:Y:S09]  /*1bb0*/  UISETP.NE.AND UP0, UPT, UR7, 0x2, UPT ;  /* 0x000000020700788c */ /* 0x000ff2000bf05270 */
[----:B------:R-:W-:Y:S05]  /*1bc0*/  BRA.U UP0, `(.L_x_26) ;  /* 0x0000000100047547 */ /* 0x000fea000b800000 */
[----:B----4-:R-:W-:Y:S05]  /*1bd0*/  BPT.TRAP 0x1 ;  /* 0x000000040000795c */ /* 0x010fea0000300000 */
.L_x_26:
[----:B------:R-:W-:Y:S04]  /*1be0*/  BSSY.RECONVERGENT B0, `(.L_x_27) ;  /* 0x0000003000007945 */ /* 0x000fe80003800200 */
[----:B------:R-:W-:Y:S05]  /*1bf0*/  @P2 BRA `(.L_x_28) ;  /* 0x0000000000042947 */ /* 0x000fea0003800000 */
[----:B----4-:R-:W-:Y:S05]  /*1c00*/  BPT.TRAP 0x1 ;  /* 0x000000040000795c */ /* 0x010fea0000300000 */
.L_x_28:
[----:B----4-:R-:W-:Y:S05]  /*1c10*/  BSYNC.RECONVERGENT B0 ;  /* 0x0000000000007941 */ /* 0x010fea0003800200 */
.L_x_27:
[----:B------:R-:W-:Y:S02]  /*1c20*/  UIADD3 UR7, UPT, UPT, UR6, 0x1, URZ ;  /* 0x0000000106077890 */ /* 0x000fe4000fffe0ff */
[----:B------:R-:W-:Y:S02]  /*1c30*/  ULEA UR16, UR6, UR33, 0xd ;  /* 0x0000002106107291 */ /* 0x000fe4000f8e68ff */
[----:B------:R-:W-:Y:S02]  /*1c40*/  UISETP.NE.AND UP0, UPT, UR7, 0x11, UPT ;  /* 0x000000110700788c */ /* 0x000fe4000bf05270 */
[----:B------:R-:W-:Y:S02]  /*1c50*/  UIADD3 UR28, UP1, UPT, UR36, 0x80, URZ ;  /* 0x00000080241c7890 */ /* 0x000fe4000ff3e0ff */
[----:B------:R-:W-:Y:S02]  /*1c60*/  USEL UR8, URZ, 0x1, UP0 ;  /* 0x00000001ff087887 */ /* 0x000fe40008000000 */
[----:B------:R-:W-:Y:S02]  /*1c70*/  USEL UR24, UR7, URZ, UP0 ;  /* 0x000000ff07187287 */ /* 0x000fe40008000000 */
[----:B------:R-:W-:Y:S02]  /*1c80*/  USHF.L.U32 UR10, UR22, 0x5, URZ ;  /* 0x00000005160a7899 */ /* 0x000fe400080006ff */
[----:B------:R-:W-:Y:S01]  /*1c90*/  ULEA UR7, UR24, UR31, 0x3 ;  /* 0x0000001f18077291 */ /* 0x000fe2000f8e18ff */
[----:B------:R-:W-:Y:S01]  /*1ca0*/  LOP3.LUT R3, R3, UR8, RZ, 0x3c, !PT ;  /* 0x0000000803037c12 */ /* 0x000fe2000f8e3cff */
[----:B------:R-:W-:Y:S02]  /*1cb0*/  ULEA UR8, UR6, UR31, 0xc ;  /* 0x0000001f06087291 */ /* 0x000fe4000f8e60ff */
[----:B------:R-:W-:Y:S01]  /*1cc0*/  UIADD3.X UR29, UPT, UPT, URZ, UR37, URZ, UP1, !UPT ;  /* 0x00000025ff1d7290 */ /* 0x000fe20008ffe4ff */
[----:B-1----:R-:W-:Y:S01]  /*1cd0*/  SHF.L.U32 R0, R3, 0x1f, RZ ;  /* 0x0000001f03007819 */ /* 0x002fe200000006ff */
[----:B------:R-:W-:Y:S02]  /*1ce0*/  UIADD3 UR8, UPT, UPT, UR8, 0x4400, URZ ;  /* 0x0000440008087890 */ /* 0x000fe4000fffe0ff */
[----:B------:R-:W-:Y:S01]  /*1cf0*/  UIADD3 UR26, UP0, UPT, UR36, 0x180, URZ ;  /* 0x00000180241a7890 */ /* 0x000fe2000ff1e0ff */
[----:B------:R3:W1:Y:S01]  /*1d00*/  SYNCS.PHASECHK.TRANS64.TRYWAIT P0, [UR7+0x88], R0 ;  /* 0x00008800ff0075a7 */ /* 0x0006620008001107 */
[----:B------:R-:W-:Y:S02]  /*1d10*/  UIMAD UR7, UR20, UR14, UR4 ;  /* 0x0000000e140772a4 */ /* 0x000fe4000f8e0204 */
[----:B------:R-:W-:Y:S02]  /*1d20*/  UIMAD UR6, UR21, UR15, UR5 ;  /* 0x0000000f150672a4 */ /* 0x000fe4000f8e0205 */
[----:B------:R-:W-:Y:S02]  /*1d30*/  UIADD3.X UR27, UPT, UPT, URZ, UR37, URZ, UP0, !UPT ;  /* 0x00000025ff1b7290 */ /* 0x000fe400087fe4ff */
[----:B------:R-:W-:Y:S02]  /*1d40*/  UPRMT UR6, UR7, 0x40, UR6 ;  /* 0x0000004007067896 */ /* 0x000fe40008000006 */
[----:B------:R-:W-:Y:S02]  /*1d50*/  UIADD3 UR30, UPT, UPT, UR20, 0x1, URZ ;  /* 0x00000001141e7890 */ /* 0x000fe4000fffe0ff */
[----:B------:R-:W-:Y:S02]  /*1d60*/  UPRMT UR6, UR6, 0x5410, URZ ;  /* 0x0000541006067896 */ /* 0x000fe400080000ff */
[----:B------:R-:W-:Y:S02]  /*1d70*/  UISETP.NE.AND UP2, UPT, UR30, UR45, UPT ;  /* 0x0000002d1e00728c */ /* 0x000fe4000bf45270 */
[----:B------:R-:W-:Y:S02]  /*1d80*/  UIADD3 UR23, UPT, UPT, UR21, 0x1, URZ ;  /* 0x0000000115177890 */ /* 0x000fe4000fffe0ff */
[----:B------:R-:W-:Y:S02]  /*1d90*/  UIADD3 UR25, UPT, UPT, UR25, 0x1, URZ ;  /* 0x0000000119197890 */ /* 0x000fe4000fffe0ff */
[----:B------:R-:W-:Y:S01]  /*1da0*/  UIADD3 UR7, UPT, UPT, UR22, 0x1, URZ ;  /* 0x0000000116077890 */ /* 0x000fe2000fffe0ff */
[----:B------:R4:W-:Y:S01]  /*1db0*/  UTMALDG.4D.IM2COL [UR8], [UR28], UR6 ;  /* 0x000000081c0073b4 */ /* 0x0009e20008058006 */
[----:B------:R-:W-:Y:S01]  /*1dc0*/  UMOV UR38, 0x30000 ;  /* 0x0003000000267882 */ /* 0x000fe20000000000 */
[----:B------:R-:W-:Y:S01]  /*1dd0*/  UMOV UR40, 0x0 ;  /* 0x0000000000287882 */ /* 0x000fe20000000000 */
[----:B------:R-:W-:Y:S01]  /*1de0*/  UMOV UR41, 0x10000000 ;  /* 0x1000000000297882 */ /* 0x000fe20000000000 */
[----:B------:R-:W-:Y:S01]  /*1df0*/  @UP2 UIADD3 UR23, UPT, UPT, UR21, URZ, URZ ;  /* 0x000000ff15172290 */ /* 0x000fe2000fffe0ff */
[----:B------:R-:W-:Y:S01]  /*1e00*/  UMOV UR17, UR9 ;  /* 0x0000000900117c82 */ /* 0x000fe20008000000 */
[----:B------:R-:W-:Y:S02]  /*1e10*/  UMOV UR18, UR10 ;  /* 0x0000000a00127c82 */ /* 0x000fe40008000000 */
[----:B------:R-:W-:Y:S01]  /*1e20*/  UISETP.NE.AND UP0, UPT, UR23, UR44, UPT ;  /* 0x0000002c1700728c */ /* 0x000fe2000bf05270 */
[----:B------:R2:W-:Y:S10]  /*1e30*/  UTMALDG.4D.MULTICAST [UR16], [UR26], UR38, desc[UR40] ;  /* 0x000028101a0073b4 */ /* 0x0005f40008019826 */
[----:B------:R-:W-:Y:S07]  /*1e40*/  @UP0 UIADD3 UR7, UPT, UPT, UR22, URZ, URZ ;  /* 0x000000ff16070290 */ /* 0x000fee000fffe0ff */
[----:B------:R-:W-:Y:S01]  /*1e50*/  UMOV UR22, UR7 ;  /* 0x0000000700167c82 */ /* 0x000fe20008000000 */
[----:B----4-:R-:W-:Y:S01]  /*1e60*/  UMOV UR6, UR24 ;  /* 0x0000001800067c82 */ /* 0x010fe20008000000 */
[----:B--2---:R-:W-:Y:S02]  /*1e70*/  USEL UR21, UR23, URZ, UP0 ;  /* 0x000000ff17157287 */ /* 0x004fe40008000000 */
[----:B------:R-:W-:Y:S02]  /*1e80*/  UISETP.NE.AND UP0, UPT, UR25, UR34, UPT ;  /* 0x000000221900728c */ /* 0x000fe4000bf05270 */
[----:B------:R-:W-:Y:S07]  /*1e90*/  USEL UR20, UR30, URZ, UP2 ;  /* 0x000000ff1e147287 */ /* 0x000fee0009000000 */
[----:B---3--:R-:W-:Y:S05]  /*1ea0*/  BRA.U UP0, `(.L_x_29) ;  /* 0xfffffffd00207547 */ /* 0x008fea000b83ffff */
.L_x_23:
[----:B------:R-:W-:Y:S01]  /*1eb0*/  ULEA UR4, UR24, UR31, 0x3 ;  /* 0x0000001f18047291 */ /* 0x000fe2000f8e18ff */
[----:B-1----:R-:W-:Y:S01]  /*1ec0*/  SHF.L.U32 R0, R3, 0x1f, RZ ;  /* 0x0000001f03007819 */ /* 0x002fe200000006ff */
[----:B------:R-:W-:Y:S01]  /*1ed0*/  @!P1 SYNCS.ARRIVE.TRANS64.A1T0 RZ, [UR31+0x158], RZ ;  /* 0x000158ffffff99a7 */ /* 0x000fe2000810001f */
[----:B------:R-:W-:-:S06]  /*1ee0*/  UISETP.GE.AND UP0, UPT, UR46, 0x1, UPT ;  /* 0x000000012e00788c */ /* 0x000fcc000bf06270 */
[----:B--2---:R1:W2:Y:S03]  /*1ef0*/  SYNCS.PHASECHK.TRANS64.TRYWAIT P0, [UR4+0x88], R0 ;  /* 0x00008800ff0075a7 */ /* 0x0042a60008001104 */
[----:B------:R-:W-:Y:S05]  /*1f00*/  BRA.U !UP0, `(.L_x_30) ;  /* 0x0000000508507547 */ /* 0x000fea000b800000 */
        /* <DEDUP_REMOVED lines=16> */
[----:B------:R-:W-:-:S03]  /*2010*/  UMOV UR30, UR46 ;  /* 0x0000002e001e7c82 */ /* 0x000fc60008000000 */
        /* <DEDUP_REMOVED lines=9> */
[----:B---3--:R-:W-:-:S11]  /*20b0*/  UMOV UR6, UR24 ;  /* 0x0000001800067c82 */ /* 0x008fd60008000000 */
.L_x_36:
[----:B------:R-:W-:Y:S01]  /*20c0*/  @!P3 MOV R4, 0x3000 ;  /* 0x000030000004b802 */ /* 0x000fe20000000f00 */
[----:B------:R-:W-:Y:S01]  /*20d0*/  ULEA UR9, UR6, UR31, 0x3 ;  /* 0x0000001f06097291 */ /* 0x000fe2000f8e18ff */
[----:B-12---:R-:W-:Y:S11]  /*20e0*/  @P0 BRA `(.L_x_31) ;  /* 0x00000000000c0947 */ /* 0x006ff60003800000 */
[----:B------:R-:W-:Y:S04]  /*20f0*/  SHF.L.U32 R5, R3, 0x1f, RZ ;  /* 0x0000001f03057819 */ /* 0x000fe800000006ff */
[----:B------:R-:W1:Y:S02]  /*2100*/  SYNCS.PHASECHK.TRANS64.TRYWAIT P0, [UR9+0x88], R5 ;  /* 0x00008805ff0075a7 */ /* 0x000e640008001109 */
[----:B-1----:R-:W-:Y:S05]  /*2110*/  @!P0 BRA `(.L_x_32) ;  /* 0x0000006c00a88947 */ /* 0x002fea0003800000 */
.L_x_31:
[----:B------:R2:W-:Y:S01]  /*2120*/  @!P3 SYNCS.ARRIVE.TRANS64 RZ, [UR9], R4 ;  /* 0x00000004ffffb9a7 */ /* 0x0005e20008000009 */
[----:B------:R-:W-:Y:S04]  /*2130*/  ULOP3.LUT UR7, UR32, 0x2, URZ, 0xfc, !UPT ;  /* 0x0000000220077892 */ /* 0x000fe8000f8efcff */
[----:B------:R-:W-:Y:S09]  /*2140*/  UISETP.NE.AND UP0, UPT, UR7, 0x2, UPT ;  /* 0x000000020700788c */ /* 0x000ff2000bf05270 */
[----:B------:R-:W-:Y:S05]  /*2150*/  BRA.U UP0, `(.L_x_33) ;  /* 0x0000000100047547 */ /* 0x000fea000b800000 */
[----:B----4-:R-:W-:Y:S05]  /*2160*/  BPT.TRAP 0x1 ;  /* 0x000000040000795c */ /* 0x010fea0000300000 */
.L_x_33:
[----:B------:R-:W-:Y:S04]  /*2170*/  BSSY.RECONVERGENT B0, `(.L_x_34) ;  /* 0x0000003000007945 */ /* 0x000fe80003800200 */
[----:B------:R-:W-:Y:S05]  /*2180*/  @P2 BRA `(.L_x_35) ;  /* 0x0000000000042947 */ /* 0x000fea0003800000 */
[----:B----4-:R-:W-:Y:S05]  /*2190*/  BPT.TRAP 0x1 ;  /* 0x000000040000795c */ /* 0x010fea0000300000 */
.L_x_35:
[----:B----4-:R-:W-:Y:S05]  /*21a0*/  BSYNC.RECONVERGENT B0 ;  /* 0x0000000000007941 */ /* 0x010fea0003800200 */
.L_x_34:
        /* <DEDUP_REMOVED lines=23> */
[----:B------:R-:W-:Y:S01]  /*2320*/  UIADD3 UR7, UPT, UPT, UR22, 0x1, URZ ;  /* 0x0000000116077890 */ /* 0x000fe2000fffe0ff */
[----:B------:R-:W-:Y:S02]  /*2330*/  UMOV UR35, 0x30000 ;  /* 0x0003000000237882 */ /* 0x000fe40000000000 */
[----:B------:R4:W-:Y:S01]  /*2340*/  UTMALDG.4D.IM2COL [UR8], [UR28], UR6 ;  /* 0x000000081c0073b4 */ /* 0x0009e20008058006 */
[----:B------:R-:W-:Y:S01]  /*2350*/  UMOV UR40, 0x0 ;  /* 0x0000000000287882 */ /* 0x000fe20000000000 */
[----:B------:R-:W-:Y:S01]  /*2360*/  UMOV UR41, 0x10000000 ;  /* 0x1000000000297882 */ /* 0x000fe20000000000 */
[----:B------:R-:W-:Y:S01]  /*2370*/  UMOV UR17, UR9 ;  /* 0x0000000900117c82 */ /* 0x000fe20008000000 */
[----:B------:R-:W-:Y:S01]  /*2380*/  @UP2 UIADD3 UR23, UPT, UPT, UR21, URZ, URZ ;  /* 0x000000ff15172290 */ /* 0x000fe2000fffe0ff */
[----:B------:R-:W-:Y:S03]  /*2390*/  UMOV UR18, UR10 ;  /* 0x0000000a00127c82 */ /* 0x000fe60008000000 */
[----:B------:R-:W-:Y:S01]  /*23a0*/  UISETP.NE.AND UP0, UPT, UR23, UR38, UPT ;  /* 0x000000261700728c */ /* 0x000fe2000bf05270 */
[----:B------:R2:W-:Y:S10]  /*23b0*/  UTMALDG.4D.MULTICAST [UR16], [UR26], UR35, desc[UR40] ;  /* 0x000028101a0073b4 */ /* 0x0005f40008019823 */
[----:B------:R-:W-:Y:S07]  /*23c0*/  @UP0 UIADD3 UR7, UPT, UPT, UR22, URZ, URZ ;  /* 0x000000ff16070290 */ /* 0x000fee000fffe0ff */
[----:B------:R-:W-:Y:S01]  /*23d0*/  UMOV UR22, UR7 ;  /* 0x0000000700167c82 */ /* 0x000fe20008000000 */
[----:B----4-:R-:W-:Y:S02]  /*23e0*/  UIADD3 UR6, UPT, UPT, UR30, -0x1, URZ ;  /* 0xffffffff1e067890 */ /* 0x010fe4000fffe0ff */
[----:B--2---:R-:W-:Y:S02]  /*23f0*/  USEL UR21, UR23, URZ, UP0 ;  /* 0x000000ff17157287 */ /* 0x004fe40008000000 */
[----:B------:R-:W-:Y:S02]  /*2400*/  UISETP.GT.U32.AND UP0, UPT, UR30, 0x1, UPT ;  /* 0x000000011e00788c */ /* 0x000fe4000bf04070 */
[----:B------:R-:W-:Y:S01]  /*2410*/  USEL UR20, UR25, URZ, UP2 ;  /* 0x000000ff19147287 */ /* 0x000fe20009000000 */
[----:B------:R-:W-:Y:S01]  /*2420*/  UMOV UR30, UR6 ;  /* 0x00000006001e7c82 */ /* 0x000fe20008000000 */
[----:B------:R-:W-:Y:S05]  /*2430*/  UMOV UR6, UR24 ;  /* 0x0000001800067c82 */ /* 0x000fea0008000000 */
[----:B---3--:R-:W-:Y:S05]  /*2440*/  BRA.U UP0, `(.L_x_36) ;  /* 0xfffffffd001c7547 */ /* 0x008fea000b83ffff */
.L_x_30:
[----:B------:R-:W-:Y:S01]  /*2450*/  SHF.L.U32 R4, R2, 0x1f, RZ ;  /* 0x0000001f02047819 */ /* 0x000fe200000006ff */
[----:B------:R-:W-:-:S03]  /*2460*/  NOP ;  /* 0x0000000000007918 */ /* 0x000fc60000000000 */
[----:B-12---:R-:W1:Y:S02]  /*2470*/  SYNCS.PHASECHK.TRANS64.TRYWAIT P0, [UR31+0x160], R4 ;  /* 0x00016004ff0075a7 */ /* 0x006e64000800111f */
[----:B-1----:R-:W-:Y:S05]  /*2480*/  @!P0 BRA `(.L_x_37) ;  /* 0x0000006800e48947 */ /* 0x002fea0003800000 */
.L_x_147:
[----:B-1----:R-:W1:Y:S01]  /*2490*/  LDS.128 R4, [UR31+0x1a0] ;  /* 0x0001a01fff047984 */ /* 0x002e620008000c00 */
[----:B------:R-:W-:Y:S02]  /*24a0*/  UIADD3 UR4, UPT, UPT, UR31, 0x168, URZ ;  /* 0x000001681f047890 */ /* 0x000fe4000fffe0ff */
[----:B------:R-:W-:Y:S01]  /*24b0*/  UISETP.GE.AND UP0, UPT, UR39, 0x1, UPT ;  /* 0x000000012700788c */ /* 0x000fe2000bf06270 */
[----:B------:R-:W-:Y:S01]  /*24c0*/  @!PT LDS RZ, [RZ] ;  /* 0x00000000fffff984 */ /* 0x000fe20000000800 */
[----:B------:R-:W-:Y:S01]  /*24d0*/  @!PT LDS RZ, [RZ] ;  /* 0x00000000fffff984 */ /* 0x000fe20000000800 */
[----:B------:R-:W-:Y:S01]  /*24e0*/  @!PT LDS RZ, [RZ] ;  /* 0x00000000fffff984 */ /* 0x000fe20000000800 */
[----:B------:R-:W-:Y:S01]  /*24f0*/  @!PT LDS RZ, [RZ] ;  /* 0x00000000fffff984 */ /* 0x000fe20000000800 */
[----:B------:R2:W-:Y:S06]  /*2500*/  MEMBAR.ALL.CTA ;  /* 0x0000000000007992 */ /* 0x0005ec0000008000 */
[----:B--2---:R-:W2:Y:S01]  /*2510*/  FENCE.VIEW.ASYNC.S ;  /* 0x00000000000073c6 */ /* 0x004ea20000000000 */
[----:B------:R-:W-:-:S09]  /*2520*/  UPRMT UR4, URZ, 0x654, UR4 ;  /* 0x00000654ff047896 */ /* 0x000fd20008000004 */
[----:B--2---:R-:W-:Y:S01]  /*2530*/  SYNCS.ARRIVE.TRANS64.RED.A1T0 RZ, [UR4], RZ ;  /* 0x000000ffffff79a7 */ /* 0x004fe20008100404 */
[----:B-1----:R-:W-:-:S13]  /*2540*/  LOP3.LUT P0, RZ, R6, 0x1, RZ, 0xc0, !PT ;  /* 0x0000000106ff7812 */ /* 0x002fda000780c0ff */
[----:B------:R-:W-:Y:S01]  /*2550*/  VOTEU.ANY UP1, P0 ;  /* 0x0000000000ff7886 */ /* 0x000fe20000020100 */
[----:B------:R-:W-:-:S13]  /*2560*/  PLOP3.LUT P0, PT, PT, PT, UP1, 0x80, 0x8 ;  /* 0x000000000008781c */ /* 0x000fda0003f0f018 */
[----:B------:R-:W-:Y:S02]  /*2570*/  @P0 MOV R0, R4 ;  /* 0x0000000400000202 */ /* 0x000fe40000000f00 */
[----:B------:R-:W-:Y:S02]  /*2580*/  @P0 LOP3.LUT R4, R5, 0xffff, RZ, 0xc0, !PT ;  /* 0x0000ffff05040812 */ /* 0x000fe400078ec0ff */
[----:B------:R-:W-:Y:S02]  /*2590*/  @P0 R2UR UR6, R0 ;  /* 0x00000000000602ca */ /* 0x000fe400000e0000 */
[----:B------:R-:W-:-:S11]  /*25a0*/  @P0 R2UR UR5, R4 ;  /* 0x00000000040502ca */ /* 0x000fd600000e0000 */
[----:B------:R-:W-:Y:S02]  /*25b0*/  @UP1 UMOV UR43, UR6 ;  /* 0x00000006002b1c82 */ /* 0x000fe40008000000 */
[----:B------:R-:W-:Y:S01]  /*25c0*/  @UP1 UMOV UR42, UR5 ;  /* 0x00000005002a1c82 */ /* 0x000fe20008000000 */
[----:B------:R-:W-:Y:S05]  /*25d0*/  BRA.U !UP0, `(.L_x_38) ;  /* 0x0000000108d47547 */ /* 0x000fea000b800000 */
[----:B------:R-:W1:Y:S01]  /*25e0*/  LDCU.128 UR16, c[0x0][0xb10] ;  /* 0x00016200ff1077ac */ /* 0x000e620008000c00 */
[----:B------:R-:W2:Y:S01]  /*25f0*/  LDCU UR21, c[0x0][0xb20] ;  /* 0x00016400ff1577ac */ /* 0x000ea20008000800 */
[----:B------:R-:W3:Y:S01]  /*2600*/  LDCU UR20, c[0x0][0xb0c] ;  /* 0x00016180ff1477ac */ /* 0x000ee20008000800 */
[----:B------:R-:W4:Y:S01]  /*2610*/  LDCU.64 UR8, c[0x0][0xb28] ;  /* 0x00016500ff0877ac */ /* 0x000f220008000a00 */
[----:B------:R-:W-:Y:S02]  /*2620*/  UISETP.NE.AND UP3, UPT, UR39, 0x1, UPT ;  /* 0x000000012700788c */ /* 0x000fe4000bf65270 */
[----:B-1----:R-:W-:Y:S02]  /*2630*/  UIMAD.WIDE.U32 UR4, UR47, UR19, URZ ;  /* 0x000000132f0472a5 */ /* 0x002fe4000f8e00ff */
[----:B------:R-:W-:Y:S02]  /*2640*/  UIMAD.WIDE.U32 UR6, UR48, UR16, URZ ;  /* 0x00000010300672a5 */ /* 0x000fe4000f8e00ff */
[----:B------:R-:W-:-:S02]  /*2650*/  UISETP.NE.AND UP0, UPT, UR18, 0x1, UPT ;  /* 0x000000011200788c */ /* 0x000fc4000bf05270 */
[----:B------:R-:W-:Y:S01]  /*2660*/  UIMAD.WIDE.U32 UR14, UR42, UR19, URZ ;  /* 0x000000132a0e72a5 */ /* 0x000fe2000f8e00ff */
[----:B------:R-:W-:Y:S02]  /*2670*/  UMOV UR4, UR5 ;  /* 0x0000000500047c82 */ /* 0x000fe40008000000 */
[----:B------:R-:W-:Y:S01]  /*2680*/  UMOV UR6, UR7 ;  /* 0x0000000700067c82 */ /* 0x000fe20008000000 */
[----:B--2---:R-:W-:Y:S02]  /*2690*/  USHF.R.U32.HI UR4, URZ, UR21, UR4 ;  /* 0x00000015ff047299 */ /* 0x004fe40008011604 */
[----:B---3--:R-:W-:Y:S02]  /*26a0*/  UISETP.NE.AND UP2, UPT, UR20, 0x1, UPT ;  /* 0x000000011400788c */ /* 0x008fe4000bf45270 */
[----:B------:R-:W-:Y:S02]  /*26b0*/  USHF.R.U32.HI UR6, URZ, UR17, UR6 ;  /* 0x00000011ff067299 */ /* 0x000fe40008011606 */
[----:B------:R-:W-:-:S02]  /*26c0*/  USEL UR5, UR47, UR4, !UP0 ;  /* 0x000000042f057287 */ /* 0x000fc4000c000000 */
[----:B------:R-:W-:Y:S02]  /*26d0*/  USEL UR6, UR48, UR6, !UP2 ;  /* 0x0000000630067287 */ /* 0x000fe4000d000000 */
[----:B----4-:R-:W-:Y:S01]  /*26e0*/  UIMAD.WIDE.U32 UR10, UR5, UR8, URZ ;  /* 0x00000008050a72a5 */ /* 0x010fe2000f8e00ff */
[----:B------:R-:W-:Y:S01]  /*26f0*/  UMOV UR4, UR15 ;  /* 0x0000000f00047c82 */ /* 0x000fe20008000000 */
[----:B------:R-:W-:Y:S02]  /*2700*/  UIMAD.WIDE.U32 UR12, UR43, UR16, URZ ;  /* 0x000000102b0c72a5 */ /* 0x000fe4000f8e00ff */
[----:B------:R-:W-:-:S03]  /*2710*/  UIMAD.WIDE.U32 UR14, UR6, UR8, URZ ;  /* 0x00000008060e72a5 */ /* 0x000fc6000f8e00ff */
[----:B------:R-:W-:Y:S01]  /*2720*/  UMOV UR10, UR11 ;  /* 0x0000000b000a7c82 */ /* 0x000fe20008000000 */
[----:B------:R-:W-:Y:S02]  /*2730*/  USHF.R.U32.HI UR4, URZ, UR21, UR4 ;  /* 0x00000015ff047299 */ /* 0x000fe40008011604 */
[----:B------:R-:W-:Y:S01]  /*2740*/  @UP3 USHF.R.U32.HI UR5, URZ, UR9, UR10 ;  /* 0x00000009ff053299 */ /* 0x000fe2000801160a */
[----:B------:R-:W-:Y:S01]  /*2750*/  UMOV UR12, UR13 ;  /* 0x0000000d000c7c82 */ /* 0x000fe20008000000 */
[----:B------:R-:W-:Y:S01]  /*2760*/  UMOV UR14, UR15 ;  /* 0x0000000f000e7c82 */ /* 0x000fe20008000000 */
[----:B------:R-:W-:Y:S02]  /*2770*/  USHF.R.U32.HI UR17, URZ, UR17, UR12 ;  /* 0x00000011ff117299 */ /* 0x000fe4000801160c */
[----:B------:R-:W-:Y:S02]  /*2780*/  USEL UR4, UR42, UR4, !UP0 ;  /* 0x000000042a047287 */ /* 0x000fe4000c000000 */
[----:B------:R-:W-:-:S02]  /*2790*/  @UP3 USHF.R.U32.HI UR6, URZ, UR9, UR14 ;  /* 0x00000009ff063299 */ /* 0x000fc4000801160e */
[----:B------:R-:W-:Y:S02]  /*27a0*/  UIMAD UR7, UR39, UR5, URZ ;  /* 0x00000005270772a4 */ /* 0x000fe4000f8e02ff */
[----:B------:R-:W-:Y:S02]  /*27b0*/  USEL UR5, UR43, UR17, !UP2 ;  /* 0x000000112b057287 */ /* 0x000fe4000d000000 */
[----:B------:R-:W-:Y:S02]  /*27c0*/  UIMAD UR10, UR39, UR6, URZ ;  /* 0x00000006270a72a4 */ /* 0x000fe4000f8e02ff */
[----:B------:R-:W-:Y:S02]  /*27d0*/  UISETP.GE.AND UP0, UPT, UR4, UR7, UPT ;  /* 0x000000070400728c */ /* 0x000fe4000bf06270 */
[----:B------:R-:W-:Y:S02]  /*27e0*/  UIMAD.WIDE.U32 UR12, UR4, UR8, URZ ;  /* 0x00000008040c72a5 */ /* 0x000fe4000f8e00ff */
[----:B------:R-:W-:-:S02]  /*27f0*/  UISETP.GE.OR UP0, UPT, UR5, UR10, UP0 ;  /* 0x0000000a0500728c */ /* 0x000fc40008706670 */
[----:B------:R-:W-:Y:S02]  /*2800*/  UIMAD.WIDE.U32 UR10, UR5, UR8, URZ ;  /* 0x00000008050a72a5 */ /* 0x000fe4000f8e00ff */
[----:B------:R-:W-:Y:S01]  /*2810*/  UIADD3 UR12, UPT, UPT, -UR4, URZ, URZ ;  /* 0x000000ff040c7290 */ /* 0x000fe2000fffe1ff */
[----:B------:R-:W-:Y:S01]  /*2820*/  UMOV UR8, UR13 ;  /* 0x0000000d00087c82 */ /* 0x000fe20008000000 */
[----:B------:R-:W-:Y:S02]  /*2830*/  UIADD3 UR10, UPT, UPT, -UR5, URZ, URZ ;  /* 0x000000ff050a7290 */ /* 0x000fe4000fffe1ff */
[----:B------:R-:W-:-:S03]  /*2840*/  USHF.R.U32.HI UR8, URZ, UR9, UR8 ;  /* 0x00000009ff087299 */ /* 0x000fc60008011608 */
[----:B------:R-:W-:Y:S01]  /*2850*/  @!UP0 UMOV UR7, UR11 ;  /* 0x0000000b00078c82 */ /* 0x000fe20008000000 */
[----:B------:R-:W-:Y:S02]  /*2860*/  UIMAD UR12, UR18, UR12, UR42 ;  /* 0x0000000c120c72a4 */ /* 0x000fe4000f8e022a */
[----:B------:R-:W-:Y:S02]  /*2870*/  USEL UR8, UR4, UR8, !UP3 ;  /* 0x0000000804087287 */ /* 0x000fe4000d800000 */
[----:B------:R-:W-:Y:S02]  /*2880*/  @!UP0 USHF.R.U32.HI UR7, URZ, UR9, UR7 ;  /* 0x00000009ff078299 */ /* 0x000fe40008011607 */
[----:B------:R-:W-:Y:S02]  /*2890*/  UIADD3 UR9, UPT, UPT, -UR8, URZ, URZ ;  /* 0x000000ff08097290 */ /* 0x000fe4000fffe1ff */
[----:B------:R-:W-:Y:S02]  /*28a0*/  @!UP0 USEL UR7, UR5, UR7, !UP3 ;  /* 0x0000000705078287 */ /* 0x000fe4000d800000 */
[----:B------:R-:W-:-:S02]  /*28b0*/  UIMAD UR9, UR39, UR9, UR4 ;  /* 0x00000009270972a4 */ /* 0x000fc4000f8e0204 */
[----:B------:R-:W-:Y:S02]  /*28c0*/  @!UP0 UIADD3 UR8, UPT, UPT, UR8, -UR7, URZ ;  /* 0x8000000708088290 */ /* 0x000fe4000fffe0ff */
[----:B------:R-:W-:Y:S02]  /*28d0*/  @!UP0 UIMAD UR7, UR9, UR6, UR7 ;  /* 0x00000006090782a4 */ /* 0x000fe4000f8e0207 */
[----:B------:R-:W-:Y:S02]  /*28e0*/  @!UP0 UIMAD UR4, UR39, UR8, UR5 ;  /* 0x00000008270482a4 */ /* 0x000fe4000f8e0205 */
[----:B------:R-:W-:Y:S02]  /*28f0*/  UIMAD UR6, UR20, UR10, UR43 ;  /* 0x0000000a140672a4 */ /* 0x000fe4000f8e022b */
[----:B------:R-:W-:Y:S01]  /*2900*/  UIMAD UR42, UR4, UR18, UR12 ;  /* 0x00000012042a72a4 */ /* 0x000fe2000f8e020c */
[----:B------:R-:W-:Y:S02]  /*2910*/  @!UP0 UMOV UR5, UR7 ;  /* 0x0000000700058c82 */ /* 0x000fe40008000000 */
[----:B------:R-:W-:-:S12]  /*2920*/  UIMAD UR43, UR5, UR20, UR6 ;  /* 0x00000014052b72a4 */ /* 0x000fd8000f8e0206 */
.L_x_38:
[----:B------:R-:W1:Y:S02]  /*2930*/  LDCU UR4, c[0x0][0xb30] ;  /* 0x00016600ff0477ac */ /* 0x000e640008000800 */
[----:B-1----:R-:W-:-:S09]  /*2940*/  UISETP.NE.AND UP0, UPT, UR4, 0x1, UPT ;  /* 0x000000010400788c */ /* 0x002fd2000bf05270 */
[----:B------:R-:W-:Y:S05]  /*2950*/  BRA.U UP0, `(.L_x_39) ;  /* 0x0000000100447547 */ /* 0x000fea000b800000 */
[----:B------:R-:W1:Y:S01]  /*2960*/  LDCU.128 UR8, c[0x0][0xb10] ;  /* 0x00016200ff0877ac */ /* 0x000e620008000c00 */
[----:B------:R-:W2:Y:S01]  /*2970*/  LDCU UR12, c[0x0][0xb0c] ;  /* 0x00016180ff0c77ac */ /* 0x000ea20008000800 */
[----:B------:R-:W3:Y:S01]  /*2980*/  LDCU UR13, c[0x0][0xb20] ;  /* 0x00016400ff0d77ac */ /* 0x000ee20008000800 */
[----:B-1----:R-:W-:Y:S02]  /*2990*/  UIMAD.WIDE.U32 UR6, UR43, UR8, URZ ;  /* 0x000000082b0672a5 */ /* 0x002fe4000f8e00ff */
[----:B------:R-:W-:Y:S02]  /*29a0*/  UIMAD.WIDE.U32 UR4, UR42, UR11, URZ ;  /* 0x0000000b2a0472a5 */ /* 0x000fe4000f8e00ff */
[----:B--2---:R-:W-:Y:S02]  /*29b0*/  UISETP.NE.AND UP2, UPT, UR12, 0x1, UPT ;  /* 0x000000010c00788c */ /* 0x004fe4000bf45270 */
[----:B------:R-:W-:Y:S01]  /*29c0*/  UISETP.NE.AND UP0, UPT, UR10, 0x1, UPT ;  /* 0x000000010a00788c */ /* 0x000fe2000bf05270 */
[----:B------:R-:W-:-:S02]  /*29d0*/  UMOV UR6, UR7 ;  /* 0x0000000700067c82 */ /* 0x000fc40008000000 */
[----:B------:R-:W-:Y:S01]  /*29e0*/  UMOV UR4, UR5 ;  /* 0x0000000500047c82 */ /* 0x000fe20008000000 */
[----:B------:R-:W-:Y:S02]  /*29f0*/  USHF.R.U32.HI UR6, URZ, UR9, UR6 ;  /* 0x00000009ff067299 */ /* 0x000fe40008011606 */
[----:B---3--:R-:W-:Y:S02]  /*2a00*/  USHF.R.U32.HI UR4, URZ, UR13, UR4 ;  /* 0x0000000dff047299 */ /* 0x008fe40008011604 */
[----:B------:R-:W-:Y:S02]  /*2a10*/  USEL UR5, UR43, UR6, !UP2 ;  /* 0x000000062b057287 */ /* 0x000fe4000d000000 */
[----:B------:R-:W-:-:S04]  /*2a20*/  USEL UR4, UR42, UR4, !UP0 ;  /* 0x000000042a047287 */ /* 0x000fc8000c000000 */
[----:B------:R-:W-:Y:S02]  /*2a30*/  UIADD3 UR6, UPT, UPT, UR5, -UR4, URZ ;  /* 0x8000000405067290 */ /* 0x000fe4000fffe0ff */
[----:B------:R-:W-:Y:S02]  /*2a40*/  UIADD3 UR4, UPT, UPT, -UR5, UR4, URZ ;  /* 0x0000000405047290 */ /* 0x000fe4000fffe1ff */
[----:B------:R-:W-:Y:S02]  /*2a50*/  UIMAD UR42, UR6, UR10, UR42 ;  /* 0x0000000a062a72a4 */ /* 0x000fe4000f8e022a */
[----:B------:R-:W-:-:S12]  /*2a60*/  UIMAD UR43, UR4, UR12, UR43 ;  /* 0x0000000c042b72a4 */ /* 0x000fd8000f8e022b */
.L_x_39:
[----:B------:R-:W-:Y:S01]  /*2a70*/  R2UR UR4, R59 ;  /* 0x000000003b0472ca */ /* 0x000fe200000e0000 */
[----:B------:R-:W-:Y:S01]  /*2a80*/  UIADD3 UR21, UPT, UPT, UR42, UR63, URZ ;  /* 0x0000003f2a157290 */ /* 0x000fe2000fffe0ff */
[----:B------:R-:W-:Y:S01]  /*2a90*/  PLOP3.LUT P1, PT, PT, PT, PT, 0x80, 0x8 ;  /* 0x000000000008781c */ /* 0x000fe20003f2f070 */
[----:B------:R-:W-:Y:S01]  /*2aa0*/  UMOV UR25, UR34 ;  /* 0x0000002200197c82 */ /* 0x000fe20008000000 */
[----:B------:R-:W-:-:S09]  /*2ab0*/  LOP3.LUT R2, R2, 0x1, RZ, 0x3c, !PT ;  /* 0x0000000102027812 */ /* 0x000fd200078e3cff */
[----:B------:R-:W-:Y:S01]  /*2ac0*/  UIADD3 UR50, UPT, UPT, UR43, UR4, URZ ;  /* 0x000000042b327290 */ /* 0x000fe2000fffe0ff */
[----:B------:R-:W-:Y:S11]  /*2ad0*/  BRA.U UP1, `(.L_x_40) ;  /* 0xffffffed01787547 */ /* 0x000ff6000b83ffff */
[----:B------:R-:W-:Y:S01]  /*2ae0*/  UIADD3 UR31, UPT, UPT, UR31, 0x88, URZ ;  /* 0x000000881f1f7890 */ /* 0x000fe2000fffe0ff */
[----:B------:R-:W-:-:S03]  /*2af0*/  SHF.L.U32 R2, R3, 0x1f, RZ ;  /* 0x0000001f03027819 */ /* 0x000fc600000006ff */
[----:B------:R-:W-:-:S09]  /*2b00*/  ULEA UR4, UR24, UR31, 0x3 ;  /* 0x0000001f18047291 */ /* 0x000fd2000f8e18ff */
[----:B------:R-:W1:Y:S02]  /*2b10*/  SYNCS.PHASECHK.TRANS64.TRYWAIT P0, [UR4], R2 ;  /* 0x00000002ff0075a7 */ /* 0x000e640008001104 */
[----:B-1----:R-:W-:Y:S05]  /*2b20*/  @!P0 BRA `(.L_x_41) ;  /* 0x0000006400548947 */ /* 0x002fea0003800000 */
.L_x_149:
[----:B------:R-:W-:-:S04]  /*2b30*/  UIADD3 UR4, UPT, UPT, UR24, 0x1, URZ ;  /* 0x0000000118047890 */ /* 0x000fc8000fffe0ff */
[----:B------:R-:W-:-:S04]  /*2b40*/  UISETP.NE.AND UP0, UPT, UR4, 0x11, UPT ;  /* 0x000000110400788c */ /* 0x000fc8000bf05270 */
[----:B------:R-:W-:Y:S02]  /*2b50*/  USEL UR6, URZ, 0x1, UP0 ;  /* 0x00000001ff067887 */ /* 0x000fe40008000000 */
[----:B------:R-:W-:-:S04]  /*2b60*/  USEL UR4, UR4, URZ, UP0 ;  /* 0x000000ff04047287 */ /* 0x000fc80008000000 */
[----:B------:R-:W-:Y:S01]  /*2b70*/  ULEA UR5, UR4, UR31, 0x3 ;  /* 0x0000001f04057291 */ /* 0x000fe2000f8e18ff */
[----:B-1----:R-:W-:-:S04]  /*2b80*/  LOP3.LUT R2, R3, UR6, RZ, 0x3c, !PT ;  /* 0x0000000603027c12 */ /* 0x002fc8000f8e3cff */
[----:B------:R-:W-:-:S04]  /*2b90*/  SHF.L.U32 R3, R2, 0x1f, RZ ;  /* 0x0000001f02037819 */ /* 0x000fc800000006ff */
[----:B------:R-:W1:Y:S02]  /*2ba0*/  SYNCS.PHASECHK.TRANS64.TRYWAIT P0, [UR5], R3 ;  /* 0x00000003ff0075a7 */ /* 0x000e640008001105 */
[----:B-1----:R-:W-:Y:S05]  /*2bb0*/  @!P0 BRA `(.L_x_42) ;  /* 0x0000006400488947 */ /* 0x002fea0003800000 */
.L_x_151:
[----:B------:R-:W-:-:S04]  /*2bc0*/  UIADD3 UR4, UPT, UPT, UR4, 0x1, URZ ;  /* 0x0000000104047890 */ /* 0x000fc8000fffe0ff */
[----:B------:R-:W-:-:S04]  /*2bd0*/  UISETP.NE.AND UP0, UPT, UR4, 0x11, UPT ;  /* 0x000000110400788c */ /* 0x000fc8000bf05270 */
[----:B------:R-:W-:Y:S02]  /*2be0*/  USEL UR6, URZ, 0x1, UP0 ;  /* 0x00000001ff067887 */ /* 0x000fe40008000000 */
[----:B------:R-:W-:-:S04]  /*2bf0*/  USEL UR4, UR4, URZ, UP0 ;  /* 0x000000ff04047287 */ /* 0x000fc80008000000 */
[----:B------:R-:W-:Y:S01]  /*2c00*/  ULEA UR5, UR4, UR31, 0x3 ;  /* 0x0000001f04057291 */ /* 0x000fe2000f8e18ff */
[----:B------:R-:W-:-:S04]  /*2c10*/  LOP3.LUT R2, R2, UR6, RZ, 0x3c, !PT ;  /* 0x0000000602027c12 */ /* 0x000fc8000f8e3cff */
[----:B-1----:R-:W-:-:S04]  /*2c20*/  SHF.L.U32 R3, R2, 0x1f, RZ ;  /* 0x0000001f02037819 */ /* 0x002fc800000006ff */
[----:B------:R-:W1:Y:S02]  /*2c30*/  SYNCS.PHASECHK.TRANS64.TRYWAIT P0, [UR5], R3 ;  /* 0x00000003ff0075a7 */ /* 0x000e640008001105 */
[----:B-1----:R-:W-:Y:S05]  /*2c40*/  @!P0 BRA `(.L_x_43) ;  /* 0x00000064003c8947 */ /* 0x002fea0003800000 */
.L_x_153:
        /* <DEDUP_REMOVED lines=9> */
.L_x_155:
        /* <DEDUP_REMOVED lines=9> */
.L_x_157:
        /* <DEDUP_REMOVED lines=9> */
.L_x_159:
        /* <DEDUP_REMOVED lines=9> */
.L_x_161:
        /* <DEDUP_REMOVED lines=9> */
.L_x_163:
        /* <DEDUP_REMOVED lines=9> */
.L_x_165:
        /* <DEDUP_REMOVED lines=9> */
.L_x_167:
        /* <DEDUP_REMOVED lines=9> */
.L_x_169:
        /* <DEDUP_REMOVED lines=9> */
.L_x_171:
        /* <DEDUP_REMOVED lines=9> */
.L_x_173:
        /* <DEDUP_REMOVED lines=9> */
.L_x_175:
        /* <DEDUP_REMOVED lines=9> */
.L_x_177:
        /* <DEDUP_REMOVED lines=9> */
.L_x_179:
[----:B------:R-:W-:-:S04]  /*33a0*/  UIADD3 UR4, UPT, UPT, UR4, 0x1, URZ ;  /* 0x0000000104047890 */ /* 0x000fc8000fffe0ff */
[----:B------:R-:W-:-:S04]  /*33b0*/  UISETP.NE.AND UP0, UPT, UR4, 0x11, UPT ;  /* 0x000000110400788c */ /* 0x000fc8000bf05270 */
[----:B------:R-:W-:Y:S02]  /*33c0*/  USEL UR5, URZ, 0x1, UP0 ;  /* 0x00000001ff057887 */ /* 0x000fe40008000000 */
[----:B------:R-:W-:-:S04]  /*33d0*/  USEL UR4, UR4, URZ, UP0 ;  /* 0x000000ff04047287 */ /* 0x000fc80008000000 */
[----:B------:R-:W-:Y:S01]  /*33e0*/  ULEA UR4, UR4, UR31, 0x3 ;  /* 0x0000001f04047291 */ /* 0x000fe2000f8e18ff */
[----:B------:R-:W-:-:S04]  /*33f0*/  LOP3.LUT R2, R2, UR5, RZ, 0x3c, !PT ;  /* 0x0000000502027c12 */ /* 0x000fc8000f8e3cff */
[----:B------:R-:W-:Y:S01]  /*3400*/  SHF.L.U32 R2, R2, 0x1f, RZ ;  /* 0x0000001f02027819 */ /* 0x000fe200000006ff */
[----:B-1----:R-:W-:-:S07]  /*3410*/  IMAD.U32 R0, RZ, RZ, UR4 ;  /* 0x00000004ff007e24 */ /* 0x002fce000f8e00ff */
.L_x_57:
[----:B-1----:R1:W2:Y:S02]  /*3420*/  SYNCS.PHASECHK.TRANS64.TRYWAIT P0, [R0+URZ], R2 ;  /* 0x00000002000075a7 */ /* 0x0022a400080011ff */
[----:B--2---:R-:W-:Y:S05]  /*3430*/  @!P0 NANOSLEEP.SYNCS 0x989680 ;  /* 0x009896800000895d */ /* 0x004fea0003900000 */
[----:B------:R-:W2:Y:S02]  /*3440*/  @!P0 SYNCS.PHASECHK.TRANS64 P0, [R0+URZ], R2 ;  /* 0x00000002000085a7 */ /* 0x000ea400080010ff */
[----:B--2---:R-:W-:Y:S05]  /*3450*/  @P0 EXIT ;  /* 0x000000000000094d */ /* 0x004fea0003800000 */
[----:B------:R-:W-:Y:S05]  /*3460*/  BRA `(.L_x_57) ;  /* 0xfffffffc00ec7947 */ /* 0x000fea000383ffff */
.L_x_22:
[----:B------:R-:W2:Y:S02]  /*3470*/  S2UR UR4, SR_CgaCtaId ;  /* 0x00000000000479c3 */ /* 0x000ea40000008800 */
[----:B--2---:R-:W-:-:S04]  /*3480*/  UISETP.NE.AND UP0, UPT, UR4, URZ, UPT ;  /* 0x000000ff0400728c */ /* 0x004fc8000bf05270 */
[----:B------:R-:W-:-:S09]  /*3490*/  UISETP.NE.OR UP0, UPT, UR18, 0x1, UP0 ;  /* 0x000000011200788c */ /* 0x000fd20008705670 */
[----:B------:R-:W-:Y:S05]  /*34a0*/  BRA.U UP0, `(.L_x_58) ;  /* 0x0000000100b47547 */ /* 0x000fea000b800000 */
[----:B------:R-:W2:Y:S01]  /*34b0*/  S2UR UR5, SR_CgaCtaId ;  /* 0x00000000000579c3 */ /* 0x000ea20000008800 */
[----:B------:R-:W-:Y:S01]  /*34c0*/  UMOV UR4, 0x400 ;  /* 0x0000040000047882 */ /* 0x000fe20000000000 */
[----:B------:R-:W-:Y:S01]  /*34d0*/  HFMA2 R3, -RZ, RZ, 0, 5.9604644775390625e-08 ;  /* 0x00000001ff037431 */ /* 0x000fe200000001ff */
[----:B------:R-:W-:Y:S01]  /*34e0*/  ISETP.GE.U32.AND P0, PT, R2, 0x2, PT ;  /* 0x000000020200780c */ /* 0x000fe20003f06070 */
[----:B------:R-:W-:Y:S01]  /*34f0*/  IMAD.MOV.U32 R8, RZ, RZ, RZ ;  /* 0x000000ffff087224 */ /* 0x000fe200078e00ff */
[----:B--2---:R-:W-:-:S04]  /*3500*/  ULEA UR4, UR5, UR4, 0x18 ;  /* 0x0000000405047291 */ /* 0x004fc8000f8ec0ff */
[----:B------:R-:W-:Y:S02]  /*3510*/  UIADD3 UR5, UPT, UPT, UR4, 0x168, URZ ;  /* 0x0000016804057890 */ /* 0x000fe4000fffe0ff */
[----:B------:R-:W-:Y:S02]  /*3520*/  UIADD3 UR8, UPT, UPT, UR4, 0x160, URZ ;  /* 0x0000016004087890 */ /* 0x000fe4000fffe0ff */
[----:B------:R-:W-:-:S12]  /*3530*/  UPRMT UR5, URZ, 0x654, UR5 ;  /* 0x00000654ff057896 */ /* 0x000fd80008000005 */
.L_x_61:
[----:B------:R-:W-:Y:S01]  /*3540*/  SHF.L.U32 R6, R3, 0x1f, RZ ;  /* 0x0000001f03067819 */ /* 0x000fe200000006ff */
[----:B------:R-:W-:Y:S02]  /*3550*/  IMAD.U32 R4, RZ, RZ, UR8 ;  /* 0x00000008ff047e24 */ /* 0x000fe4000f8e00ff */
[----:B------:R-:W-:Y:S01]  /*3560*/  @!P0 IMAD.MOV.U32 R5, RZ, RZ, 0x10 ;  /* 0x00000010ff058424 */ /* 0x000fe200078e00ff */
[----:B------:R-:W2:Y:S02]  /*3570*/  SYNCS.PHASECHK.TRANS64.TRYWAIT P1, [UR4+0x168], R6 ;  /* 0x00016806ff0075a7 */ /* 0x000ea40008021104 */
[----:B------:R-:W-:-:S04]  /*3580*/  PRMT R4, R2, 0x654, R4 ;  /* 0x0000065402047816 */ /* 0x000fc80000000004 */
[----:B------:R-:W-:Y:S01]  /*3590*/  SEL R0, R4, R0, !P0 ;  /* 0x0000000004007207 */ /* 0x000fe20004000000 */
[----:B--2---:R-:W-:Y:S06]  /*35a0*/  @!P1 BRA `(.L_x_59) ;  /* 0x0000006000349947 */ /* 0x004fec0003800000 */
.L_x_181:
[----:B------:R-:W-:Y:S01]  /*35b0*/  UIADD3 UR6, UPT, UPT, UR4, 0x1a0, URZ ;  /* 0x000001a004067890 */ /* 0x000fe2000fffe0ff */
[----:B------:R3:W-:Y:S01]  /*35c0*/  @!P0 SYNCS.ARRIVE.TRANS64.RED RZ, [R0+URZ], R5 ;  /* 0x0000000500ff89a7 */ /* 0x0007e200080004ff */
[----:B------:R-:W-:Y:S01]  /*35d0*/  UIADD3 UR7, UPT, UPT, UR4, 0x160, URZ ;  /* 0x0000016004077890 */ /* 0x000fe2000fffe0ff */
[----:B------:R-:W-:-:S08]  /*35e0*/  LOP3.LUT R3, R3, 0x1, RZ, 0x3c, !PT ;  /* 0x0000000103037812 */ /* 0x000fd000078e3cff */
[----:B------:R-:W-:Y:S06]  /*35f0*/  UGETNEXTWORKID.BROADCAST [UR6], [UR7] ;  /* 0x00000000060073ca */ /* 0x000fec0008000100 */
[----:B---3--:R-:W-:-:S04]  /*3600*/  SHF.L.U32 R5, R8, 0x1f, RZ ;  /* 0x0000001f08057819 */ /* 0x008fc800000006ff */
[----:B------:R-:W3:Y:S02]  /*3610*/  SYNCS.PHASECHK.TRANS64.TRYWAIT P1, [UR4+0x160], R5 ;  /* 0x00016005ff0075a7 */ /* 0x000ee40008021104 */
[----:B---3--:R-:W-:Y:S05]  /*3620*/  @!P1 BRA `(.L_x_60) ;  /* 0x00000060002c9947 */ /* 0x008fea0003800000 */
.L_x_183:
[----:B--2---:R-:W2:Y:S01]  /*3630*/  LDS.128 R4, [UR4+0x1a0] ;  /* 0x0001a004ff047984 */ /* 0x004ea20008000c00 */
[----:B------:R-:W-:Y:S01]  /*3640*/  LOP3.LUT R8, R8, 0x1, RZ, 0x3c, !PT ;  /* 0x0000000108087812 */ /* 0x000fe200078e3cff */
[----:B------:R-:W-:Y:S01]  /*3650*/  @!PT LDS RZ, [RZ] ;  /* 0x00000000fffff984 */ /* 0x000fe20000000800 */
[----:B------:R-:W-:Y:S01]  /*3660*/  @!PT LDS RZ, [RZ] ;  /* 0x00000000fffff984 */ /* 0x000fe20000000800 */
[----:B------:R-:W-:Y:S01]  /*3670*/  @!PT LDS RZ, [RZ] ;  /* 0x00000000fffff984 */ /* 0x000fe20000000800 */
[----:B------:R-:W-:Y:S01]  /*3680*/  @!PT LDS RZ, [RZ] ;  /* 0x00000000fffff984 */ /* 0x000fe20000000800 */
[----:B------:R3:W-:Y:S06]  /*3690*/  MEMBAR.ALL.CTA ;  /* 0x0000000000007992 */ /* 0x0007ec0000008000 */
[----:B---3--:R-:W3:Y:S02]  /*36a0*/  FENCE.VIEW.ASYNC.S ;  /* 0x00000000000073c6 */ /* 0x008ee40000000000 */
[----:B---3--:R-:W-:Y:S01]  /*36b0*/  SYNCS.ARRIVE.TRANS64.RED.A1T0 RZ, [UR5], RZ ;  /* 0x000000ffffff79a7 */ /* 0x008fe20008100405 */
[----:B--2---:R-:W-:-:S13]  /*36c0*/  LOP3.LUT P1, RZ, R6, 0x1, RZ, 0xc0, !PT ;  /* 0x0000000106ff7812 */ /* 0x004fda000782c0ff */
[----:B------:R-:W-:Y:S05]  /*36d0*/  @P1 BRA `(.L_x_61) ;  /* 0xfffffffc00981947 */ /* 0x000fea000383ffff */
[----:B------:R-:W-:-:S04]  /*36e0*/  SHF.L.U32 R0, R3, 0x1f, RZ ;  /* 0x0000001f03007819 */ /* 0x000fc800000006ff */
[----:B------:R-:W2:Y:S02]  /*36f0*/  SYNCS.PHASECHK.TRANS64 P0, [UR4+0x168], R0 ;  /* 0x00016800ff0075a7 */ /* 0x000ea40008001004 */
[----:B-12---:R-:W-:Y:S05]  /*3700*/  @P0 EXIT ;  /* 0x000000000000094d */ /* 0x006fea0003800000 */
[----:B------:R-:W-:-:S07]  /*3710*/  MOV R0, UR4 ;  /* 0x0000000400007c02 */ /* 0x000fce0008000f00 */
.L_x_62:
[----:B-1----:R-:W-:-:S04]  /*3720*/  SHF.L.U32 R2, R3, 0x1f, RZ ;  /* 0x0000001f03027819 */ /* 0x002fc800000006ff */
[----:B------:R1:W2:Y:S03]  /*3730*/  SYNCS.PHASECHK.TRANS64.TRYWAIT P0, [R0+URZ+0x168], R2 ;  /* 0x00016802000075a7 */ /* 0x0002a600080011ff */
[----:B--2---:R-:W-:Y:S05]  /*3740*/  @!P0 NANOSLEEP.SYNCS 0x989680 ;  /* 0x009896800000895d */ /* 0x004fea0003900000 */
[----:B------:R-:W2:Y:S02]  /*3750*/  @!P0 SYNCS.PHASECHK.TRANS64 P0, [R0+URZ+0x168], R2 ;  /* 0x00016802000085a7 */ /* 0x000ea400080010ff */
[----:B--2---:R-:W-:Y:S05]  /*3760*/  @P0 EXIT ;  /* 0x000000000000094d */ /* 0x004fea0003800000 */
[----:B------:R-:W-:Y:S05]  /*3770*/  BRA `(.L_x_62) ;  /* 0xfffffffc00e87947 */ /* 0x000fea000383ffff */
.L_x_58:
[----:B------:R-:W-:Y:S05]  /*3780*/  BRA.U UP5, `(.L_x_63) ;  /* 0x0000000d054c7547 */ /* 0x000fea000b800000 */
[----:B------:R-:W2:Y:S01]  /*3790*/  S2UR UR7, SR_CgaCtaId ;  /* 0x00000000000779c3 */ /* 0x000ea20000008800 */
[----:B------:R-:W-:Y:S01]  /*37a0*/  UMOV UR4, 0x40 ;  /* 0x0000004000047882 */ /* 0x000fe20000000000 */
[----:B------:R-:W-:Y:S01]  /*37b0*/  NOP ;  /* 0x0000000000007918 */ /* 0x000fe20000000000 */
[----:B------:R-:W-:Y:S01]  /*37c0*/  UMOV UR6, 0x400 ;  /* 0x0000040000067882 */ /* 0x000fe20000000000 */
[----:B--2---:R-:W-:Y:S02]  /*37d0*/  ULEA UR5, UR7, UR4, 0x18 ;  /* 0x0000000407057291 */ /* 0x004fe4000f8ec0ff */
[----:B------:R-:W-:-:S07]  /*37e0*/  ULEA UR6, UR7, UR6, 0x18 ;  /* 0x0000000607067291 */ /* 0x000fce000f8ec0ff */
[----:B------:R-:W2:Y:S02]  /*37f0*/  LDS.U8 R2, [UR5+0x1c] ;  /* 0x00001c05ff027984 */ /* 0x000ea40008000000 */
[----:B--2---:R-:W-:-:S13]  /*3800*/  ISETP.NE.AND P0, PT, R2, RZ, PT ;  /* 0x000000ff0200720c */ /* 0x004fda0003f05270 */
[----:B------:R-:W-:Y:S05]  /*3810*/  @P0 BRA `(.L_x_64) ;  /* 0x0000000000580947 */ /* 0x000fea0003800000 */
[----:B------:R-:W-:-:S13]  /*3820*/  ELECT P0, URZ, PT ;  /* 0x0000000000ff782f */ /* 0x000fda0003800000 */
[----:B------:R-:W-:Y:S05]  /*3830*/  @!P0 BRA `(.L_x_65) ;  /* 0x0000000000608947 */ /* 0x000fea0003800000 */
[----:B------:R-:W-:Y:S01]  /*3840*/  UMOV UR4, 0x10 ;  /* 0x0000001000047882 */ /* 0x000fe20000000000 */
[----:B------:R-:W-:Y:S01]  /*3850*/  HFMA2 R2, -RZ, RZ, 0, 5.9604644775390625e-08 ;  /* 0x00000001ff027431 */ /* 0x000fe200000001ff */
[----:B------:R-:W-:-:S03]  /*3860*/  MOV R3, 0xffff ;  /* 0x0000ffff00037802 */ /* 0x000fc60000000f00 */
[----:B------:R-:W-:Y:S04]  /*3870*/  DEPBAR.LE SB2, 0x36 ;  /* 0x0000ad800000791a */ /* 0x000fe80000000000 */
[----:B------:R-:W2:Y:S02]  /*3880*/  UTCATOMSWS.FIND_AND_SET.ALIGN UP0, UR4, UR4 ;  /* 0x00000004000475e3 */ /* 0x000ea40008000800 */
[----:B--2---:R-:W-:Y:S01]  /*3890*/  MOV R4, UR4 ;  /* 0x0000000400047c02 */ /* 0x004fe20008000f00 */
[----:B------:R-:W-:Y:S06]  /*38a0*/  BRA.U UP0, `(.L_x_66) ;  /* 0x0000000100187547 */ /* 0x000fec000b800000 */
.L_x_67:
[----:B------:R-:W-:Y:S05]  /*38b0*/  NANOSLEEP 0x64 ;  /* 0x000000640000795d */ /* 0x000fea0003800000 */
[----:B------:R-:W-:-:S05]  /*38c0*/  UMOV UR4, 0x10 ;  /* 0x0000001000047882 */ /* 0x000fca0000000000 */
[----:B------:R-:W-:Y:S04]  /*38d0*/  DEPBAR.LE SB2, 0x36 ;  /* 0x0000ad800000791a */ /* 0x000fe80000000000 */
[----:B------:R-:W2:Y:S02]  /*38e0*/  UTCATOMSWS.FIND_AND_SET.ALIGN UP0, UR4, UR4 ;  /* 0x00000004000475e3 */ /* 0x000ea40008000800 */
[----:B--2---:R-:W-:Y:S01]  /*38f0*/  MOV R4, UR4 ;  /* 0x0000000400047c02 */ /* 0x004fe20008000f00 */
[----:B------:R-:W-:Y:S05]  /*3900*/  BRA.U !UP0, `(.L_x_67) ;  /* 0xfffffffd08e87547 */ /* 0x000fea000b83ffff */
.L_x_66:
[-C--:B------:R-:W-:Y:S02]  /*3910*/  SHF.L.U32 R3, R3, R4.reuse, RZ ;  /* 0x0000000403037219 */ /* 0x080fe400000006ff */
[----:B------:R-:W-:Y:S01]  /*3920*/  SHF.L.U32 R2, R2, R4, RZ ;  /* 0x0000000402027219 */ /* 0x000fe200000006ff */
[----:B------:R-:W-:Y:S02]  /*3930*/  IMAD.SHL.U32 R4, R4, 0x20, RZ ;  /* 0x0000002004047824 */ /* 0x000fe400078e00ff */
[----:B------:R2:W-:Y:S04]  /*3940*/  ATOMS.OR RZ, [UR5+0x14], R3 ;  /* 0x00001403ffff798c */ /* 0x0005e8000b000005 */
[----:B------:R2:W-:Y:S04]  /*3950*/  ATOMS.OR RZ, [UR5+0x18], R2 ;  /* 0x00001802ffff798c */ /* 0x0005e8000b000005 */
[----:B------:R2:W-:Y:S01]  /*3960*/  STS [UR6+0x1b0], R4 ;  /* 0x0001b004ff007988 */ /* 0x0005e20008000806 */
[----:B------:R-:W-:Y:S05]  /*3970*/  BRA `(.L_x_65) ;  /* 0x0000000000107947 */ /* 0x000fea0003800000 */
.L_x_64:
[----:B------:R-:W-:-:S05]  /*3980*/  MOV R2, 0xffffffff ;  /* 0xffffffff00027802 */ /* 0x000fca0000000f00 */
[----:B------:R2:W-:Y:S02]  /*3990*/  STS [UR6+0x1b0], R2 ;  /* 0x0001b002ff007988 */ /* 0x0005e40008000806 */
[----:B--2---:R-:W-:Y:S02]  /*39a0*/  MOV R2, 0x39c0 ;  /* 0x000039c000027802 */ /* 0x004fe40000000f00 */
[----:B-1---5:R-:W-:Y:S05]  /*39b0*/  CALL.REL.NOINC `($__internal_1_$__cuda_sm10x_tcgen05_guardrail_trap_phase_invalid_during_alloc) ;  /* 0x00000064003c7944 */ /* 0x022fea0003c00000 */
.L_x_65:
[----:B------:R-:W-:Y:S05]  /*39c0*/  WARPSYNC.ALL ;  /* 0x0000000000007948 */ /* 0x000fea0003800000 */
[----:B------:R-:W3:Y:S01]  /*39d0*/  S2UR UR4, SR_CgaCtaId ;  /* 0x00000000000479c3 */ /* 0x000ee20000008800 */
[----:B------:R-:W-:Y:S01]  /*39e0*/  UMOV UR18, 0x400 ;  /* 0x0000040000127882 */ /* 0x000fe20000000000 */
[----:B------:R-:W-:-:S06]  /*39f0*/  NOP ;  /* 0x0000000000007918 */ /* 0x000fcc0000000000 */
[----:B------:R-:W-:Y:S06]  /*3a00*/  BAR.ARV 0x6, 0xa0 ;  /* 0x0182800000007b1d */ /* 0x000fec0000002000 */
[----:B------:R-:W4:Y:S01]  /*3a10*/  LDCU.64 UR6, c[0x0][0x388] ;  /* 0x00007100ff0677ac */ /* 0x000f220008000a00 */
[----:B------:R-:W-:Y:S01]  /*3a20*/  LOP3.LUT R0, R0, 0xffff, RZ, 0xc0, !PT ;  /* 0x0000ffff00007812 */ /* 0x000fe200078ec0ff */
[----:B------:R-:W-:Y:S01]  /*3a30*/  IMAD.MOV.U32 R8, RZ, RZ, 0x1 ;  /* 0x00000001ff087424 */ /* 0x000fe200078e00ff */
[----:B------:R-:W-:Y:S02]  /*3a40*/  UMOV UR22, URZ ;  /* 0x000000ff00167c82 */ /* 0x000fe40008000000 */
[----:B------:R-:W-:Y:S01]  /*3a50*/  R2UR UR19, R0 ;  /* 0x00000000001372ca */ /* 0x000fe200000e0000 */
[----:B------:R-:W-:Y:S01]  /*3a60*/  UMOV UR17, URZ ;  /* 0x000000ff00117c82 */ /* 0x000fe20008000000 */
[----:B------:R-:W-:Y:S01]  /*3a70*/  UMOV UR26, 0x0 ;  /* 0x00000000001a7882 */ /* 0x000fe20000000000 */
[----:B------:R-:W-:Y:S01]  /*3a80*/  UMOV UR27, 0x4200010 ;  /* 0x04200010001b7882 */ /* 0x000fe20000000000 */
[----:B------:R-:W-:Y:S01]  /*3a90*/  UMOV UR24, 0x0 ;  /* 0x0000000000187882 */ /* 0x000fe20000000000 */
[----:B---3--:R-:W-:Y:S01]  /*3aa0*/  ULEA UR18, UR4, UR18, 0x18 ;  /* 0x0000001204127291 */ /* 0x008fe2000f8ec0ff */
[----:B------:R-:W-:-:S03]  /*3ab0*/  UMOV UR25, 0x4200010 ;  /* 0x0420001000197882 */ /* 0x000fc60000000000 */
[----:B------:R-:W-:Y:S02]  /*3ac0*/  UIADD3 UR29, UPT, UPT, UR18, 0x168, URZ ;  /* 0x00000168121d7890 */ /* 0x000fe4000fffe0ff */
[----:B----4-:R-:W-:-:S03]  /*3ad0*/  UIADD3 UR4, UPT, UPT, UR6, 0x1f, URZ ;  /* 0x0000001f06047890 */ /* 0x010fc6000fffe0ff */
[----:B------:R-:W2:Y:S01]  /*3ae0*/  LDS R9, [UR18+0x1b0] ;  /* 0x0001b012ff097984 */ /* 0x000ea20008000800 */
[----:B------:R-:W3:Y:S01]  /*3af0*/  LDCU UR6, c[0x0][0x390] ;  /* 0x00007200ff0677ac */ /* 0x000ee20008000800 */
[----:B------:R-:W-:Y:S02]  /*3b00*/  USHF.R.S32.HI UR5, URZ, 0x1f, UR4 ;  /* 0x0000001fff057899 */ /* 0x000fe40008011404 */
[----:B------:R-:W-:Y:S02]  /*3b10*/  UPRMT UR29, URZ, 0x654, UR29 ;  /* 0x00000654ff1d7896 */ /* 0x000fe4000800001d */
[----:B------:R-:W-:Y:S02]  /*3b20*/  ULEA.HI UR4, UR5, UR4, URZ, 0x5 ;  /* 0x0000000405047291 */ /* 0x000fe4000f8f28ff */
[----:B------:R-:W-:Y:S02]  /*3b30*/  UIADD3 UR5, UPT, UPT, UR18, 0x4400, URZ ;  /* 0x0000440012057890 */ /* 0x000fe4000fffe0ff */
[----:B------:R-:W-:-:S02]  /*3b40*/  USHF.R.S32.HI UR4, URZ, 0x5, UR4 ;  /* 0x00000005ff047899 */ /* 0x000fc40008011404 */
[----:B------:R-:W-:Y:S02]  /*3b50*/  USHF.R.U32.HI UR5, URZ, 0x4, UR5 ;  /* 0x00000004ff057899 */ /* 0x000fe40008011605 */
[----:B------:R-:W-:Y:S02]  /*3b60*/  UIMAD UR7, UR4, UR7, URZ ;  /* 0x00000007040772a4 */ /* 0x000fe4000f8e02ff */
[----:B------:R-:W-:Y:S02]  /*3b70*/  UIADD3 UR4, UPT, UPT, UR18, 0x15400, URZ ;  /* 0x0001540012047890 */ /* 0x000fe4000fffe0ff */
[----:B------:R-:W-:Y:S02]  /*3b80*/  ULOP3.LUT UR5, UR5, 0x3fff, URZ, 0xc0, !UPT ;  /* 0x00003fff05057892 */ /* 0x000fe4000f8ec0ff */
[----:B------:R-:W-:Y:S02]  /*3b90*/  USHF.R.U32.HI UR4, URZ, 0x4, UR4 ;  /* 0x00000004ff047899 */ /* 0x000fe40008011604 */
[----:B------:R-:W-:-:S02]  /*3ba0*/  ULOP3.LUT UR20, UR5, 0x10000, URZ, 0xfc, !UPT ;  /* 0x0001000005147892 */ /* 0x000fc4000f8efcff */
[----:B------:R-:W-:Y:S02]  /*3bb0*/  ULOP3.LUT UR21, UR4, 0x3fff, URZ, 0xc0, !UPT ;  /* 0x00003fff04157892 */ /* 0x000fe4000f8ec0ff */
[----:B---3--:R-:W-:Y:S02]  /*3bc0*/  UIMAD UR4, UR7, UR6, URZ ;  /* 0x00000006070472a4 */ /* 0x008fe4000f8e02ff */
[----:B------:R-:W-:Y:S02]  /*3bd0*/  ULOP3.LUT UR21, UR21, 0x10000, URZ, 0xfc, !UPT ;  /* 0x0001000015157892 */ /* 0x000fe4000f8efcff */
[----:B------:R-:W-:Y:S02]  /*3be0*/  UIADD3 UR28, UPT, UPT, UR4, -0x1, URZ ;  /* 0xffffffff041c7890 */ /* 0x000fe4000fffe0ff */
[----:B------:R-:W-:Y:S01]  /*3bf0*/  UISETP.GE.AND UP3, UPT, UR4, 0x1, UPT ;  /* 0x000000010400788c */ /* 0x000fe2000bf66270 */
[C---:B--2---:R-:W-:Y:S01]  /*3c00*/  VIADD R3, R9.reuse, 0x80 ;  /* 0x0000008009037836 */ /* 0x044fe20000000000 */
[----:B------:R-:W-:-:S04]  /*3c10*/  LOP3.LUT R2, R9, 0xffff, RZ, 0xc0, !PT ;  /* 0x0000ffff09027812 */ /* 0x000fc800078ec0ff */
[----:B------:R-:W-:-:S05]  /*3c20*/  LOP3.LUT R3, R3, 0xffff, RZ, 0xc0, !PT ;  /* 0x0000ffff03037812 */ /* 0x000fca00078ec0ff */
[----:B------:R2:W-:Y:S02]  /*3c30*/  STL.64 [R1], R2 ;  /* 0x0000000201007387 */ /* 0x0005e40000100a00 */
[----:B--2---:R-:W-:-:S07]  /*3c40*/  CS2R R2, SRZ ;  /* 0x0000000000027805 */ /* 0x004fce000001ff00 */
.L_x_74:
[----:B--2---:R-:W-:-:S04]  /*3c50*/  SHF.L.U32 R4, R3, 0x1f, RZ ;  /* 0x0000001f03047819 */ /* 0x004fc800000006ff */
[----:B------:R-:W2:Y:S02]  /*3c60*/  SYNCS.PHASECHK.TRANS64.TRYWAIT P0, [UR18+0x160], R4 ;  /* 0x00016004ff0075a7 */ /* 0x000ea40008001112 */
[----:B--23--:R-:W-:Y:S05]  /*3c70*/  @!P0 BRA `(.L_x_68) ;  /* 0x0000005800b08947 */ /* 0x00cfea0003800000 */
.L_x_185:
[----:B--2---:R-:W2:Y:S01]  /*3c80*/  LDS.128 R4, [UR18+0x1a0] ;  /* 0x0001a012ff047984 */ /* 0x004ea20008000c00 */
[----:B------:R-:W-:Y:S01]  /*3c90*/  ULEA UR23, UR22, UR18, 0x3 ;  /* 0x0000001216177291 */ /* 0x000fe2000f8e18ff */
[----:B------:R-:W-:Y:S01]  /*3ca0*/  SHF.L.U32 R0, R8, 0x1f, RZ ;  /* 0x0000001f08007819 */ /* 0x000fe200000006ff */
[----:B------:R-:W-:Y:S01]  /*3cb0*/  @!PT LDS RZ, [RZ] ;  /* 0x00000000fffff984 */ /* 0x000fe20000000800 */
[----:B------:R-:W-:Y:S01]  /*3cc0*/  @!PT LDS RZ, [RZ] ;  /* 0x00000000fffff984 */ /* 0x000fe20000000800 */
[----:B------:R-:W-:Y:S01]  /*3cd0*/  @!PT LDS RZ, [RZ] ;  /* 0x00000000fffff984 */ /* 0x000fe20000000800 */
[----:B------:R-:W-:Y:S01]  /*3ce0*/  @!PT LDS RZ, [RZ] ;  /* 0x00000000fffff984 */ /* 0x000fe20000000800 */
[----:B------:R3:W-:Y:S06]  /*3cf0*/  MEMBAR.ALL.CTA ;  /* 0x0000000000007992 */ /* 0x0007ec0000008000 */
[----:B---3--:R-:W3:Y:S02]  /*3d00*/  FENCE.VIEW.ASYNC.S ;  /* 0x00000000000073c6 */ /* 0x008ee40000000000 */
[----:B---3--:R-:W-:Y:S01]  /*3d10*/  SYNCS.ARRIVE.TRANS64.RED.A1T0 RZ, [UR29], RZ ;  /* 0x000000ffffff79a7 */ /* 0x008fe2000810041d */
[----:B------:R-:W3:Y:S01]  /*3d20*/  SYNCS.PHASECHK.TRANS64.TRYWAIT P0, [UR23+0x180], R0 ;  /* 0x00018000ff0075a7 */ /* 0x000ee20008001117 */
[----:B--2---:R-:W-:Y:S01]  /*3d30*/  LOP3.LUT P2, RZ, R6, 0x1, RZ, 0xc0, !PT ;  /* 0x0000000106ff7812 */ /* 0x004fe2000784c0ff */
[----:B---3--:R-:W-:-:S12]  /*3d40*/  @!P0 BRA `(.L_x_69) ;  /* 0x0000005800948947 */ /* 0x008fd80003800000 */
.L_x_187:
[----:B------:R-:W-:Y:S05]  /*3d50*/  BRA.U !UP3, `(.L_x_70) ;  /* 0x000000010bc87547 */ /* 0x000fea000b800000 */
[----:B--2---:R-:W-:Y:S01]  /*3d60*/  IMAD.U32 R0, RZ, RZ, UR22 ;  /* 0x00000016ff007e24 */ /* 0x004fe2000f8e00ff */
[----:B------:R-:W-:-:S04]  /*3d70*/  ULEA UR4, UR17, UR18, 0x3 ;  /* 0x0000001211047291 */ /* 0x000fc8000f8e18ff */
[----:B------:R-:W-:-:S05]  /*3d80*/  LEA R0, R0, R1, 0x2 ;  /* 0x0000000100007211 */ /* 0x000fca00078e10ff */
[----:B------:R2:W5:Y:S01]  /*3d90*/  LDL R4, [R0] ;  /* 0x0000000000047983 */ /* 0x0005620000100800 */
[----:B------:R-:W-:Y:S01]  /*3da0*/  UPLOP3.LUT UP2, UPT, UPT, UPT, UPT, 0x40, 0x4 ;  /* 0x000000000004789c */ /* 0x000fe20003f4e870 */
[----:B------:R-:W-:Y:S01]  /*3db0*/  UMOV UR15, UR28 ;  /* 0x0000001c000f7c82 */ /* 0x000fe20008000000 */
[----:B------:R-:W-:Y:S01]  /*3dc0*/  UMOV UR8, UR17 ;  /* 0x0000001100087c82 */ /* 0x000fe20008000000 */
[----:B--2---:R-:W-:-:S04]  /*3dd0*/  SHF.L.U32 R0, R2, 0x1f, RZ ;  /* 0x0000001f02007819 */ /* 0x004fc800000006ff */
[----:B------:R2:W3:Y:S04]  /*3de0*/  SYNCS.PHASECHK.TRANS64.TRYWAIT P1, [UR4], R0 ;  /* 0x00000000ff0075a7 */ /* 0x0004e80008021104 */
.L_x_73:
[----:B------:R-:W-:Y:S01]  /*3df0*/  ULEA UR16, UR8, UR18, 0x3 ;  /* 0x0000001208107291 */ /* 0x000fe2000f8e18ff */
[----:B--234-:R-:W-:Y:S11]  /*3e00*/  @P1 BRA `(.L_x_71) ;  /* 0x00000000000c1947 */ /* 0x01cff60003800000 */
[----:B------:R-:W-:Y:S04]  /*3e10*/  SHF.L.U32 R5, R2, 0x1f, RZ ;  /* 0x0000001f02057819 */ /* 0x000fe800000006ff */
[----:B------:R-:W3:Y:S02]  /*3e20*/  SYNCS.PHASECHK.TRANS64.TRYWAIT P0, [UR16], R5 ;  /* 0x00000005ff0075a7 */ /* 0x000ee40008001110 */
[----:B---3--:R-:W-:Y:S05]  /*3e30*/  @!P0 BRA `(.L_x_72) ;  /* 0x0000005800708947 */ /* 0x008fea0003800000 */
.L_x_71:
[----:B------:R-:W-:Y:S01]  /*3e40*/  UISETP.NE.AND UP0, UPT, UR15, URZ, UPT ;  /* 0x000000ff0f00728c */ /* 0x000fe2000bf05270 */
[----:B------:R-:W-:Y:S01]  /*3e50*/  PLOP3.LUT P1, PT, PT, PT, PT, 0x80, 0x8 ;  /* 0x000000000008781c */ /* 0x000fe20003f2f070 */
[----:B------:R-:W-:Y:S02]  /*3e60*/  UIADD3 UR4, UPT, UPT, UR8, 0x1, URZ ;  /* 0x0000000108047890 */ /* 0x000fe4000fffe0ff */
[----:B------:R-:W-:Y:S02]  /*3e70*/  ULEA UR10, UR8, UR21, 0x9 ;  /* 0x00000015080a7291 */ /* 0x000fe4000f8e48ff */
[----:B------:R-:W-:Y:S01]  /*3e80*/  UISETP.NE.AND UP1, UPT, UR4, 0x11, UPT ;  /* 0x000000110400788c */ /* 0x000fe2000bf25270 */
[----:B------:R-:W-:Y:S01]  /*3e90*/  PLOP3.LUT P0, PT, PT, PT, UP0, 0x80, 0x8 ;  /* 0x000000000008781c */ /* 0x000fe20003f0f008 */
[----:B------:R-:W-:Y:S02]  /*3ea0*/  ULEA UR8, UR8, UR20, 0x8 ;  /* 0x0000001408087291 */ /* 0x000fe4000f8e40ff */
[----:B------:R-:W-:Y:S02]  /*3eb0*/  USEL UR5, URZ, 0x1, UP1 ;  /* 0x00000001ff057887 */ /* 0x000fe40008800000 */
[----:B------:R-:W-:Y:S02]  /*3ec0*/  USEL UR17, UR4, URZ, UP1 ;  /* 0x000000ff04117287 */ /* 0x000fe40008800000 */
[----:B------:R-:W-:Y:S02]  /*3ed0*/  UIADD3 UR12, UPT, UPT, UR10, 0x2, URZ ;  /* 0x000000020a0c7890 */ /* 0x000fe4000fffe0ff */
[----:B------:R-:W-:Y:S01]  /*3ee0*/  @UP0 ULEA UR4, UR17, UR18, 0x3 ;  /* 0x0000001211040291 */ /* 0x000fe2000f8e18ff */
[----:B------:R-:W-:Y:S01]  /*3ef0*/  LOP3.LUT R2, R2, UR5, RZ, 0x3c, !PT ;  /* 0x0000000502027c12 */ /* 0x000fe2000f8e3cff */
[----:B------:R-:W-:Y:S02]  /*3f00*/  UIADD3 UR6, UPT, UPT, UR8, 0x2, URZ ;  /* 0x0000000208067890 */ /* 0x000fe4000fffe0ff */
[----:B------:R-:W-:Y:S01]  /*3f10*/  UIADD3 UR5, UPT, UPT, UR16, 0x88, URZ ;  /* 0x0000008810057890 */ /* 0x000fe2000fffe0ff */
[----:B--2---:R-:W-:Y:S01]  /*3f20*/  @P0 SHF.L.U32 R0, R2, 0x1f, RZ ;  /* 0x0000001f02000819 */ /* 0x004fe200000006ff */
[----:B------:R-:W-:Y:S01]  /*3f30*/  UMOV UR11, 0x80004020 ;  /* 0x80004020000b7882 */ /* 0x000fe20000000000 */
[----:B------:R-:W-:Y:S01]  /*3f40*/  UMOV UR9, 0x80004020 ;  /* 0x8000402000097882 */ /* 0x000fe20000000000 */
[----:B------:R-:W-:Y:S01]  /*3f50*/  UMOV UR13, 0x80004020 ;  /* 0x80004020000d7882 */ /* 0x000fe20000000000 */
[----:B------:R4:W2:Y:S01]  /*3f60*/  @P0 SYNCS.PHASECHK.TRANS64.TRYWAIT P1, [UR4], R0 ;  /* 0x00000000ff0005a7 */ /* 0x0008a20008021104 */
[----:B------:R-:W-:Y:S11]  /*3f70*/  ELECT P0, URZ, PT ;  /* 0x0000000000ff782f */ /* 0x000ff60003800000 */
[----:B------:R-:W-:Y:S02]  /*3f80*/  @!UPT UIADD3 URZ, UPT, UPT, URZ, URZ, URZ ;  /* 0x000000fffffff290 */ /* 0x000fe4000fffe0ff */
[C---:B-----5:R-:W-:Y:S02]  /*3f90*/  @P0 R2UR.BROADCAST UR4, R4.reuse ;  /* 0x00000000040402ca */ /* 0x060fe400008e0000 */
[----:B------:R-:W-:Y:S11]  /*3fa0*/  ELECT P0, URZ, PT ;  /* 0x0000000000ff782f */ /* 0x000ff60003800000 */
[----:B------:R-:W-:Y:S02]  /*3fb0*/  @!UPT UIADD3 URZ, UPT, UPT, URZ, URZ, URZ ;  /* 0x000000fffffff290 */ /* 0x000fe4000fffe0ff */
[----:B------:R-:W-:Y:S01]  /*3fc0*/  @P0 R2UR.BROADCAST UR14, R4 ;  /* 0x00000000040e02ca */ /* 0x000fe200008e0000 */
[----:B------:R-:W-:Y:S01]  /*3fd0*/  UMOV UR7, 0x80004020 ;  /* 0x8000402000077882 */ /* 0x000fe20000000000 */
[----:B------:R3:W-:Y:S01]  /*3fe0*/  UTCHMMA gdesc[UR8], gdesc[UR10], tmem[UR4], tmem[UR26], idesc[UR27], UP2 ;  /* 0x00ff1a0a080075ea */ /* 0x0007e20009000004 */
[----:B------:R-:W-:Y:S10]  /*3ff0*/  UPLOP3.LUT UP2, UPT, UPT, UPT, UPT, 0x80, 0x8 ;  /* 0x000000000008789c */ /* 0x000ff40003f4f070 */
[----:B------:R4:W-:Y:S01]  /*4000*/  UTCHMMA gdesc[UR6], gdesc[UR12], tmem[UR14], tmem[UR24], idesc[UR25], UPT ;  /* 0x00ff180c060075ea */ /* 0x0009e2000b80000e */
[----:B------:R4:W-:Y:S01]  /*4010*/  UTCBAR.MULTICAST [UR5], URZ, UR19 ;  /* 0x000000ff050073e9 */ /* 0x0009e20008000813 */
[----:B---3--:R-:W-:Y:S02]  /*4020*/  UIADD3 UR4, UPT, UPT, UR15, 0x1, URZ ;  /* 0x000000010f047890 */ /* 0x008fe4000fffe0ff */
[----:B------:R-:W-:Y:S02]  /*4030*/  UIADD3 UR9, UPT, UPT, UR15, -0x1, URZ ;  /* 0xffffffff0f097890 */ /* 0x000fe4000fffe0ff */
[----:B------:R-:W-:Y:S01]  /*4040*/  UISETP.GT.U32.AND UP0, UPT, UR4, 0x1, UPT ;  /* 0x000000010400788c */ /* 0x000fe2000bf04070 */
[----:B------:R-:W-:Y:S04]  /*4050*/  UMOV UR8, UR17 ;  /* 0x0000001100087c82 */ /* 0x000fe80008000000 */
[----:B------:R-:W-:Y:S04]  /*4060*/  UMOV UR15, UR9 ;  /* 0x00000009000f7c82 */ /* 0x000fe80008000000 */
[----:B------:R-:W-:Y:S05]  /*4070*/  BRA.U UP0, `(.L_x_73) ;  /* 0xfffffffd005c7547 */ /* 0x000fea000b83ffff */
.L_x_70:
[----:B------:R-:W-:Y:S01]  /*4080*/  UIADD3 UR4, UPT, UPT, UR22, 0x1, URZ ;  /* 0x0000000116047890 */ /* 0x000fe2000fffe0ff */
[----:B------:R-:W-:Y:S01]  /*4090*/  LOP3.LUT R3, R3, 0x1, RZ, 0x3c, !PT ;  /* 0x0000000103037812 */ /* 0x000fe200078e3cff */
[----:B----4-:R-:W-:Y:S02]  /*40a0*/  UIADD3 UR5, UPT, UPT, UR23, 0x170, URZ ;  /* 0x0000017017057890 */ /* 0x010fe4000fffe0ff */
[----:B------:R-:W-:-:S04]  /*40b0*/  UISETP.NE.AND UP0, UPT, UR4, 0x2, UPT ;  /* 0x000000020400788c */ /* 0x000fc8000bf05270 */
[----:B------:R-:W-:Y:S02]  /*40c0*/  USEL UR6, URZ, 0x1, UP0 ;  /* 0x00000001ff067887 */ /* 0x000fe40008000000 */
[----:B------:R-:W-:Y:S01]  /*40d0*/  USEL UR22, UR4, URZ, UP0 ;  /* 0x000000ff04167287 */ /* 0x000fe20008000000 */
[----:B------:R3:W-:Y:S03]  /*40e0*/  UTCBAR [UR5], URZ ;  /* 0x000000ff050073e9 */ /* 0x0007e600080000ff */
[----:B------:R-:W-:Y:S01]  /*40f0*/  LOP3.LUT R8, R8, UR6, RZ, 0x3c, !PT ;  /* 0x0000000608087c12 */ /* 0x000fe2000f8e3cff */
[----:B------:R-:W-:Y:S07]  /*4100*/  @P2 BRA `(.L_x_74) ;  /* 0xfffffff800d02947 */ /* 0x000fee000383ffff */
[----:B------:R-:W4:Y:S01]  /*4110*/  S2UR UR6, SR_CgaCtaId ;  /* 0x00000000000679c3 */ /* 0x000f220000008800 */
[----:B------:R-:W-:Y:S01]  /*4120*/  ELECT P0, URZ, PT ;  /* 0x0000000000ff782f */ /* 0x000fe20003800000 */
[----:B--2---:R-:W-:Y:S01]  /*4130*/  IMAD.MOV.U32 R0, RZ, RZ, 0x1 ;  /* 0x00000001ff007424 */ /* 0x004fe200078e00ff */
[----:B------:R-:W-:Y:S01]  /*4140*/  UIADD3 UR18, UPT, UPT, UR18, 0x180, URZ ;  /* 0x0000018012127890 */ /* 0x000fe2000fffe0ff */
[----:B------:R-:W-:Y:S01]  /*4150*/  SHF.L.U32 R2, R8, 0x1f, RZ ;  /* 0x0000001f08027819 */ /* 0x000fe200000006ff */
[----:B------:R-:W-:-:S03]  /*4160*/  UMOV UR4, 0x40 ;  /* 0x0000004000047882 */ /* 0x000fc60000000000 */
[----:B------:R-:W-:Y:S01]  /*4170*/  UVIRTCOUNT.DEALLOC.SMPOOL 0x80 ;  /* 0x000000800000784c */ /* 0x000fe20000000000 */
[----:B----4-:R-:W-:Y:S02]  /*4180*/  ULEA UR6, UR6, UR4, 0x18 ;  /* 0x0000000406067291 */ /* 0x010fe4000f8ec0ff */
[----:B------:R-:W-:-:S07]  /*4190*/  ULEA UR4, UR22, UR18, 0x3 ;  /* 0x0000001216047291 */ /* 0x000fce000f8e18ff */
[----:B------:R2:W-:Y:S02]  /*41a0*/  @P0 STS.U8 [UR6+0x1c], R0 ;  /* 0x00001c00ff000988 */ /* 0x0005e40008000006 */
[----:B------:R-:W4:Y:S02]  /*41b0*/  SYNCS.PHASECHK.TRANS64.TRYWAIT P0, [UR4], R2 ;  /* 0x00000002ff0075a7 */ /* 0x000f240008001104 */
[----:B--2-4-:R-:W-:Y:S05]  /*41c0*/  @!P0 BRA `(.L_x_75) ;  /* 0x0000005400a48947 */ /* 0x014fea0003800000 */
.L_x_190:
[----:B------:R-:W-:-:S04]  /*41d0*/  UIADD3 UR4, UPT, UPT, UR22, 0x1, URZ ;  /* 0x0000000116047890 */ /* 0x000fc8000fffe0ff */
[----:B------:R-:W-:-:S04]  /*41e0*/  UISETP.NE.AND UP0, UPT, UR4, 0x2, UPT ;  /* 0x000000020400788c */ /* 0x000fc8000bf05270 */
[----:B---3--:R-:W-:Y:S02]  /*41f0*/  USEL UR5, URZ, 0x1, UP0 ;  /* 0x00000001ff057887 */ /* 0x008fe40008000000 */
[----:B------:R-:W-:-:S04]  /*4200*/  USEL UR4, UR4, URZ, UP0 ;  /* 0x000000ff04047287 */ /* 0x000fc80008000000 */
[----:B------:R-:W-:Y:S01]  /*4210*/  ULEA UR4, UR4, UR18, 0x3 ;  /* 0x0000001204047291 */ /* 0x000fe2000f8e18ff */
[----:B--2---:R-:W-:-:S04]  /*4220*/  LOP3.LUT R2, R8, UR5, RZ, 0x3c, !PT ;  /* 0x0000000508027c12 */ /* 0x004fc8000f8e3cff */
[----:B------:R-:W-:-:S04]  /*4230*/  SHF.L.U32 R2, R2, 0x1f, RZ ;  /* 0x0000001f02027819 */ /* 0x000fc800000006ff */
[----:B------:R-:W2:Y:S02]  /*4240*/  SYNCS.PHASECHK.TRANS64.TRYWAIT P0, [UR4], R2 ;  /* 0x00000002ff0075a7 */ /* 0x000ea40008001104 */
[----:B--2---:R-:W-:Y:S05]  /*4250*/  @!P0 BRA `(.L_x_76) ;  /* 0x0000005400988947 */ /* 0x004fea0003800000 */
.L_x_192:
[----:B------:R-:W-:Y:S01]  /*4260*/  NOP ;  /* 0x0000000000007918 */ /* 0x000fe20000000000 */
[----:B--2---:R-:W2:Y:S01]  /*4270*/  LDS R0, [UR6+0x14] ;  /* 0x00001406ff007984 */ /* 0x004ea20008000800 */
[----:B------:R-:W-:Y:S01]  /*4280*/  LOP3.LUT R3, R9, 0xffff, RZ, 0xc0, !PT ;  /* 0x0000ffff09037812 */ /* 0x000fe200078ec0ff */
[----:B------:R-:W-:-:S03]  /*4290*/  IMAD.MOV.U32 R2, RZ, RZ, 0xffff ;  /* 0x0000ffffff027424 */ /* 0x000fc600078e00ff */
[----:B------:R-:W-:-:S04]  /*42a0*/  SHF.R.U32.HI R3, RZ, 0x5, R3 ;  /* 0x00000005ff037819 */ /* 0x000fc80000011603 */
[----:B------:R-:W-:-:S04]  /*42b0*/  SHF.L.U32 R2, R2, R3, RZ ;  /* 0x0000000302027219 */ /* 0x000fc800000006ff */
[----:B--2---:R-:W-:-:S04]  /*42c0*/  LOP3.LUT R0, R0, R2, RZ, 0xc0, !PT ;  /* 0x0000000200007212 */ /* 0x004fc800078ec0ff */
[----:B------:R-:W-:Y:S01]  /*42d0*/  ISETP.NE.AND P0, PT, R0, R2, PT ;  /* 0x000000020000720c */ /* 0x000fe20003f05270 */
[----:B------:R-:W-:-:S05]  /*42e0*/  IMAD.MOV.U32 R0, RZ, RZ, 0x1 ;  /* 0x00000001ff007424 */ /* 0x000fca00078e00ff */
[----:B------:R-:W-:-:S07]  /*42f0*/  SHF.L.U32 R0, R0, R3, RZ ;  /* 0x0000000300007219 */ /* 0x000fce00000006ff */
[----:B------:R-:W-:Y:S05]  /*4300*/  @P0 BRA `(.L_x_77) ;  /* 0x00000000005c0947 */ /* 0x000fea0003800000 */
[----:B------:R-:W2:Y:S02]  /*4310*/  LDS R3, [UR6+0x18] ;  /* 0x00001806ff037984 */ /* 0x000ea40008000800 */
[----:B--2---:R-:W-:-:S04]  /*4320*/  LOP3.LUT R3, R3, R0, RZ, 0xc0, !PT ;  /* 0x0000000003037212 */ /* 0x004fc800078ec0ff */
[----:B------:R-:W-:-:S13]  /*4330*/  ISETP.NE.AND P0, PT, R3, R0, PT ;  /* 0x000000000300720c */ /* 0x000fda0003f05270 */
[----:B------:R-:W-:Y:S05]  /*4340*/  @P0 BRA `(.L_x_78) ;  /* 0x0000000000400947 */ /* 0x000fea0003800000 */
[----:B------:R-:W-:Y:S01]  /*4350*/  R2UR UR4, R2 ;  /* 0x00000000020472ca */ /* 0x000fe200000e0000 */
[----:B------:R-:W2:Y:S01]  /*4360*/  S2R R3, SR_LANEID ;  /* 0x0000000000037919 */ /* 0x000ea20000000000 */
[----:B------:R-:W-:-:S04]  /*4370*/  LOP3.LUT R0, RZ, R0, RZ, 0x33, !PT ;  /* 0x00000000ff007212 */ /* 0x000fc800078e33ff */
[----:B------:R-:W3:Y:S07]  /*4380*/  REDUX UR7, R0 ;  /* 0x00000000000773c4 */ /* 0x000eee0000000000 */
[----:B------:R-:W-:-:S03]  /*4390*/  ULOP3.LUT UR5, URZ, UR4, URZ, 0x33, !UPT ;  /* 0x00000004ff057292 */ /* 0x000fc6000f8e33ff */
[----:B------:R-:W-:Y:S02]  /*43a0*/  VOTEU.ANY UR4, UPT, PT ;  /* 0x0000000000047886 */ /* 0x000fe400038e0100 */
[----:B------:R-:W-:Y:S01]  /*43b0*/  UFLO.U32 UR4, UR4 ;  /* 0x00000004000472bd */ /* 0x000fe200080e0000 */
[----:B------:R-:W-:-:S04]  /*43c0*/  IMAD.U32 R2, RZ, RZ, UR5 ;  /* 0x00000005ff027e24 */ /* 0x000fc8000f8e00ff */
[----:B------:R-:W4:Y:S02]  /*43d0*/  REDUX UR8, R2 ;  /* 0x00000000020873c4 */ /* 0x000f240000000000 */
[----:B------:R1:W-:Y:S01]  /*43e0*/  UTCATOMSWS.AND URZ, UR5 ;  /* 0x0000000500ff79e3 */ /* 0x0003e20008000000 */
[----:B---3--:R-:W-:Y:S01]  /*43f0*/  IMAD.U32 R0, RZ, RZ, UR7 ;  /* 0x00000007ff007e24 */ /* 0x008fe2000f8e00ff */
[----:B--2---:R-:W-:Y:S01]  /*4400*/  ISETP.EQ.U32.AND P0, PT, R3, UR4, PT ;  /* 0x0000000403007c0c */ /* 0x004fe2000bf02070 */
[----:B----4-:R-:W-:-:S12]  /*4410*/  IMAD.U32 R2, RZ, RZ, UR8 ;  /* 0x00000008ff027e24 */ /* 0x010fd8000f8e00ff */
[----:B------:R2:W-:Y:S04]  /*4420*/  @P0 ATOMS.AND RZ, [UR6+0x14], R2 ;  /* 0x00001402ffff098c */ /* 0x0005e8000a800006 */
[----:B------:R2:W-:Y:S01]  /*4430*/  @P0 ATOMS.AND RZ, [UR6+0x18], R0 ;  /* 0x00001800ffff098c */ /* 0x0005e2000a800006 */
[----:B-1----:R-:W-:Y:S05]  /*4440*/  BRA `(.L_x_79) ;  /* 0x0000000000147947 */ /* 0x002fea0003800000 */
.L_x_78:
[----:B------:R-:W-:Y:S02]  /*4450*/  MOV R2, 0x4470 ;  /* 0x0000447000027802 */ /* 0x000fe40000000f00 */
[----:B-1---5:R-:W-:Y:S05]  /*4460*/  CALL.REL.NOINC `($__internal_0_$__cuda_sm10x_tcgen05_guardrail_trap_col_being_dealloced_not_returned_by_alloc) ;  /* 0x0000005800847944 */ /* 0x022fea0003c00000 */
[----:B------:R-:W-:Y:S05]  /*4470*/  BRA `(.L_x_79) ;  /* 0x0000000000087947 */ /* 0x000fea0003800000 */
.L_x_77:
[----:B------:R-:W-:Y:S02]  /*4480*/  MOV R2, 0x44a0 ;  /* 0x000044a000027802 */ /* 0x000fe40000000f00 */
[----:B-1---5:R-:W-:Y:S05]  /*4490*/  CALL.REL.NOINC `($__internal_2_$__cuda_sm10x_tcgen05_guardrail_trap_unallocated_columns_being_dealloced) ;  /* 0x0000005800907944 */ /* 0x022fea0003c00000 */
.L_x_79:
[----:B------:R-:W-:Y:S01]  /*44a0*/  NOP ;  /* 0x0000000000007918 */ /* 0x000fe20000000000 */
[----:B------:R-:W-:Y:S05]  /*44b0*/  EXIT ;  /* 0x000000000000794d */ /* 0x000fea0003800000 */
.L_x_63:
[----:B------:R-:W-:-:S09]  /*44c0*/  UISETP.NE.OR UP0, UPT, UR18, 0x3, !UP3 ;  /* 0x000000031200788c */ /* 0x000fd2000df05670 */
[----:B------:R-:W-:Y:S05]  /*44d0*/  BRA.U UP0, `(.L_x_80) ;  /* 0x0000001100b07547 */ /* 0x000fea000b800000 */
[----:B------:R-:W2:Y:S01]  /*44e0*/  LDCU.64 UR4, c[0x0][0x888] ;  /* 0x00011100ff0477ac */ /* 0x000ea20008000a00 */
[----:B------:R-:W3:Y:S01]  /*44f0*/  S2UR UR10, SR_CgaCtaId ;  /* 0x00000000000a79c3 */ /* 0x000ee20000008800 */
[----:B------:R-:W-:Y:S01]  /*4500*/  HFMA2 R10, -RZ, RZ, 0, 5.9604644775390625e-08 ;  /* 0x00000001ff0a7431 */ /* 0x000fe200000001ff */
[----:B------:R-:W-:Y:S01]  /*4510*/  MOV R9, RZ ;  /* 0x000000ff00097202 */ /* 0x000fe20000000f00 */
[----:B------:R-:W4:Y:S01]  /*4520*/  LDCU UR48, c[0x0][0x370] ;  /* 0x00006e00ff3077ac */ /* 0x000f220008000800 */
[----:B------:R-:W-:Y:S01]  /*4530*/  HFMA2 R0, -RZ, RZ, 0, 0.00048828125 ;  /* 0x00001000ff007431 */ /* 0x000fe200000001ff */
[----:B------:R-:W4:Y:S03]  /*4540*/  LDCU.128 UR44, c[0x0][0xb10] ;  /* 0x00016200ff2c77ac */ /* 0x000f260008000c00 */
[----:B------:R-:W1:Y:S01]  /*4550*/  LDC.64 R12, c[0x0][0x348] ;  /* 0x0000d200ff0c7b82 */ /* 0x000e620000000a00 */
[----:B------:R-:W3:Y:S01]  /*4560*/  LDCU UR38, c[0x0][0x374] ;  /* 0x00006e80ff2677ac */ /* 0x000ee20008000800 */
[----:B------:R-:W3:Y:S01]  /*4570*/  LDCU.64 UR40, c[0x0][0x890] ;  /* 0x00011200ff2877ac */ /* 0x000ee20008000a00 */
[----:B------:R-:W3:Y:S01]  /*4580*/  LDCU UR30, c[0x0][0xb0c] ;  /* 0x00016180ff1e77ac */ /* 0x000ee20008000800 */
[----:B--2---:R-:W-:Y:S01]  /*4590*/  UISETP.NE.U32.AND UP0, UPT, UR4, URZ, UPT ;  /* 0x000000ff0400728c */ /* 0x004fe2000bf05070 */
[----:B------:R-:W2:Y:S01]  /*45a0*/  LDCU UR64, c[0x0][0xb20] ;  /* 0x00016400ff4077ac */ /* 0x000ea20008000800 */
[----:B------:R-:W2:Y:S01]  /*45b0*/  LDCU UR4, c[0x0][0xb30] ;  /* 0x00016600ff0477ac */ /* 0x000ea20008000800 */
[----:B------:R-:W2:Y:S01]  /*45c0*/  LDCU.128 UR52, c[0x0][0x980] ;  /* 0x00013000ff3477ac */ /* 0x000ea20008000c00 */
[----:B------:R-:W-:Y:S01]  /*45d0*/  UMOV UR31, 0x400 ;  /* 0x00000400001f7882 */ /* 0x000fe20000000000 */
[----:B----4-:R-:W-:-:S02]  /*45e0*/  UIMAD.WIDE.U32 UR6, UR48, UR44, URZ ;  /* 0x0000002c300672a5 */ /* 0x010fc4000f8e00ff */
[----:B---3--:R-:W-:Y:S02]  /*45f0*/  UIMAD.WIDE.U32 UR8, UR38, UR47, URZ ;  /* 0x0000002f260872a5 */ /* 0x008fe4000f8e00ff */
[----:B------:R-:W-:Y:S02]  /*4600*/  ULEA UR31, UR10, UR31, 0x18 ;  /* 0x0000001f0a1f7291 */ /* 0x000fe4000f8ec0ff */
[----:B------:R-:W-:Y:S02]  /*4610*/  UISETP.NE.AND.EX UP5, UPT, UR5, URZ, UPT, UP0 ;  /* 0x000000ff0500728c */ /* 0x000fe4000bfa5300 */
[----:B------:R-:W-:Y:S02]  /*4620*/  UISETP.NE.U32.AND UP6, UPT, UR40, URZ, UPT ;  /* 0x000000ff2800728c */ /* 0x000fe4000bfc5070 */
[----:B------:R-:W-:Y:S02]  /*4630*/  UIADD3 UR56, UPT, UPT, UR31, 0x128, URZ ;  /* 0x000001281f387890 */ /* 0x000fe4000fffe0ff */
[----:B------:R-:W-:-:S02]  /*4640*/  UIADD3 UR49, UPT, UPT, UR31, 0x168, URZ ;  /* 0x000001681f317890 */ /* 0x000fc4000fffe0ff */
[----:B------:R-:W-:Y:S02]  /*4650*/  UIADD3 UR33, UPT, UPT, UR31, 0x110, URZ ;  /* 0x000001101f217890 */ /* 0x000fe4000fffe0ff */
[----:B------:R-:W-:Y:S02]  /*4660*/  UIADD3 UR25, UPT, UPT, UR31, 0x118, URZ ;  /* 0x000001181f197890 */ /* 0x000fe4000fffe0ff */
[----:B------:R-:W-:Y:S02]  /*4670*/  UIADD3 UR17, UPT, UPT, UR31, 0x120, URZ ;  /* 0x000001201f117890 */ /* 0x000fe4000fffe0ff */
[----:B------:R-:W-:Y:S02]  /*4680*/  UISETP.NE.AND UP0, UPT, UR39, 0x1, UPT ;  /* 0x000000012700788c */ /* 0x000fe4000bf05270 */
[----:B------:R-:W-:Y:S01]  /*4690*/  UISETP.NE.AND UP0, UPT, UR30, 0x1, UPT ;  /* 0x000000011e00788c */ /* 0x000fe2000bf05270 */
[----:B------:R-:W-:Y:S01]  /*46a0*/  UMOV UR61, UR7 ;  /* 0x00000007003d7c82 */ /* 0x000fe20008000000 */
[----:B------:R-:W-:Y:S01]  /*46b0*/  UMOV UR60, UR9 ;  /* 0x00000009003c7c82 */ /* 0x000fe20008000000 */
[----:B------:R-:W-:-:S02]  /*46c0*/  USEL UR62, URZ, 0x1, UP4 ;  /* 0x00000001ff3e7887 */ /* 0x000fc4000a000000 */
[----:B------:R-:W-:Y:S02]  /*46d0*/  UISETP.GE.AND UP2, UPT, UR39, 0x1, UPT ;  /* 0x000000012700788c */ /* 0x000fe4000bf46270 */
[----:B------:R-:W-:Y:S02]  /*46e0*/  UISETP.NE.AND UP0, UPT, UR46, 0x1, UPT ;  /* 0x000000012e00788c */ /* 0x000fe4000bf05270 */
[----:B------:R-:W-:Y:S01]  /*46f0*/  UPLOP3.LUT UP4, UPT, UPT, UPT, UPT, 0x40, 0x4 ;  /* 0x000000000004789c */ /* 0x000fe20003f8e870 */
[----:B------:R-:W3:Y:S01]  /*4700*/  LDCU.64 UR22, c[0x0][0xb28] ;  /* 0x00016500ff1677ac */ /* 0x000ee20008000a00 */
[----:B------:R-:W4:Y:S01]  /*4710*/  LDCU.64 UR42, c[0x0][0x990] ;  /* 0x00013200ff2a77ac */ /* 0x000f220008000a00 */
[----:B------:R-:W-:Y:S02]  /*4720*/  UISETP.NE.AND.EX UP6, UPT, UR41, URZ, UPT, UP6 ;  /* 0x000000ff2900728c */ /* 0x000fe4000bfc5360 */
[----:B------:R-:W-:Y:S02]  /*4730*/  UPRMT UR56, UR10, 0x654, UR56 ;  /* 0x000006540a387896 */ /* 0x000fe40008000038 */
[----:B------:R-:W-:-:S02]  /*4740*/  UPRMT UR49, URZ, 0x654, UR49 ;  /* 0x00000654ff317896 */ /* 0x000fc40008000031 */
[----:B------:R-:W-:Y:S02]  /*4750*/  UPRMT UR59, UR10, 0x654, UR33 ;  /* 0x000006540a3b7896 */ /* 0x000fe40008000021 */
[----:B------:R-:W-:Y:S02]  /*4760*/  UPRMT UR58, UR10, 0x654, UR25 ;  /* 0x000006540a3a7896 */ /* 0x000fe40008000019 */
[----:B------:R-:W-:Y:S02]  /*4770*/  UPRMT UR57, UR10, 0x654, UR17 ;  /* 0x000006540a397896 */ /* 0x000fe40008000011 */
[----:B------:R-:W-:Y:S02]  /*4780*/  USHF.R.U32.HI UR61, URZ, UR45, UR61 ;  /* 0x0000002dff3d7299 */ /* 0x000fe4000801163d */
[----:B--2---:R-:W-:Y:S02]  /*4790*/  USHF.R.U32.HI UR60, URZ, UR64, UR60 ;  /* 0x00000040ff3c7299 */ /* 0x004fe4000801163c */
[----:B------:R-:W-:-:S02]  /*47a0*/  UISETP.NE.AND UP3, UPT, UR4, 0x1, UPT ;  /* 0x000000010400788c */ /* 0x000fc4000bf65270 */
[----:B------:R-:W-:Y:S02]  /*47b0*/  UISETP.NE.AND UP2, UPT, UR52, 0x1, UPT ;  /* 0x000000013400788c */ /* 0x000fe4000bf45270 */
[----:B-1-34-:R-:W-:-:S11]  /*47c0*/  UISETP.NE.AND UP0, UPT, UR55, 0x1, UPT ;  /* 0x000000013700788c */ /* 0x01afd6000bf05270 */
.L_x_91:
[----:B------:R-:W-:Y:S04]  /*47d0*/  SHF.L.U32 R3, R9, 0x1f, RZ ;  /* 0x0000001f09037819 */ /* 0x000fe800000006ff */
[----:B-1----:R-:W1:Y:S02]  /*47e0*/  SYNCS.PHASECHK.TRANS64.TRYWAIT P0, [UR31+0x160], R3 ;  /* 0x00016003ff0075a7 */ /* 0x002e64000800111f */
[----:B-1----:R-:W-:Y:S05]  /*47f0*/  @!P0 BRA `(.L_x_81) ;  /* 0x0000005000488947 */ /* 0x002fea0003800000 */
.L_x_194:
[----:B------:R-:W2:Y:S01]  /*4800*/  LDS.128 R4, [UR31+0x1a0] ;  /* 0x0001a01fff047984 */ /* 0x000ea20008000c00 */
[----:B------:R-:W-:Y:S01]  /*4810*/  UISETP.GE.AND UP0, UPT, UR39, 0x1, UPT ;  /* 0x000000012700788c */ /* 0x000fe2000bf06270 */
[----:B------:R-:W-:Y:S01]  /*4820*/  @!PT LDS RZ, [RZ] ;  /* 0x00000000fffff984 */ /* 0x000fe20000000800 */
[----:B------:R-:W-:Y:S01]  /*4830*/  @!PT LDS RZ, [RZ] ;  /* 0x00000000fffff984 */ /* 0x000fe20000000800 */
[----:B------:R-:W-:Y:S01]  /*4840*/  @!PT LDS RZ, [RZ] ;  /* 0x00000000fffff984 */ /* 0x000fe20000000800 */
[----:B------:R-:W-:Y:S01]  /*4850*/  @!PT LDS RZ, [RZ] ;  /* 0x00000000fffff984 */ /* 0x000fe20000000800 */
[----:B------:R3:W-:Y:S06]  /*4860*/  MEMBAR.ALL.CTA ;  /* 0x0000000000007992 */ /* 0x0007ec0000008000 */
[----:B---3--:R-:W3:Y:S02]  /*4870*/  FENCE.VIEW.ASYNC.S ;  /* 0x00000000000073c6 */ /* 0x008ee40000000000 */
[----:B---3--:R-:W-:Y:S01]  /*4880*/  SYNCS.ARRIVE.TRANS64.RED.A1T0 RZ, [UR49], RZ ;  /* 0x000000ffffff79a7 */ /* 0x008fe20008100431 */
[----:B--2---:R-:W-:Y:S11]  /*4890*/  LOP3.LUT P0, RZ, R6, 0x1, RZ, 0xc0, !PT ;  /* 0x0000000106ff7812 */ /* 0x004ff6000780c0ff */
[----:B------:R-:W-:Y:S02]  /*48a0*/  @!UPT UIADD3 URZ, UPT, UPT, URZ, URZ, URZ ;  /* 0x000000fffffff290 */ /* 0x000fe4000fffe0ff */
[----:B------:R-:W-:Y:S01]  /*48b0*/  VOTEU.ANY UP2, P0 ;  /* 0x0000000000ff7886 */ /* 0x000fe20000040100 */
[----:B------:R-:W-:Y:S11]  /*48c0*/  PLOP3.LUT P0, PT, PT, PT, UP2, 0x80, 0x8 ;  /* 0x000000000008781c */ /* 0x000ff60003f0f028 */
[----:B------:R-:W-:Y:S02]  /*48d0*/  @!UPT UIADD3 URZ, UPT, UPT, URZ, URZ, URZ ;  /* 0x000000fffffff290 */ /* 0x000fe4000fffe0ff */
[----:B-1----:R-:W-:Y:S02]  /*48e0*/  @P0 MOV R3, R4 ;  /* 0x0000000400030202 */ /* 0x002fe40000000f00 */
[----:B------:R-:W-:Y:S02]  /*48f0*/  @P0 LOP3.LUT R2, R5, 0xffff, RZ, 0xc0, !PT ;  /* 0x0000ffff05020812 */ /* 0x000fe400078ec0ff */
[----:B------:R-:W-:Y:S02]  /*4900*/  @P0 R2UR UR5, R3 ;  /* 0x00000000030502ca */ /* 0x000fe400000e0000 */
[----:B------:R-:W-:Y:S11]  /*4910*/  @P0 R2UR UR4, R2 ;  /* 0x00000000020402ca */ /* 0x000ff600000e0000 */
[----:B------:R-:W-:Y:S02]  /*4920*/  @UP2 UMOV UR15, UR5 ;  /* 0x00000005000f2c82 */ /* 0x000fe40008000000 */
[----:B------:R-:W-:Y:S01]  /*4930*/  @UP2 UMOV UR14, UR4 ;  /* 0x00000004000e2c82 */ /* 0x000fe20008000000 */
[----:B------:R-:W-:Y:S05]  /*4940*/  BRA.U !UP0, `(.L_x_82) ;  /* 0x0000000108c07547 */ /* 0x000fea000b800000 */
[----:B------:R-:W-:Y:S02]  /*4950*/  UIMAD.WIDE.U32 UR8, UR14, UR47, URZ ;  /* 0x0000002f0e0872a5 */ /* 0x000fe4000f8e00ff */
[----:B------:R-:W-:Y:S02]  /*4960*/  UP2UR UR16, UPR, URZ, 0x4 ;  /* 0x00000004ff107883 */ /* 0x000fe40008000000 */
[----:B------:R-:W-:Y:S02]  /*4970*/  UISETP.NE.AND UP2, UPT, UR46, 0x1, UPT ;  /* 0x000000012e00788c */ /* 0x000fe4000bf45270 */
[----:B------:R-:W-:Y:S02]  /*4980*/  UIMAD.WIDE.U32 UR10, UR15, UR44, URZ ;  /* 0x0000002c0f0a72a5 */ /* 0x000fe4000f8e00ff */
[----:B------:R-:W-:Y:S02]  /*4990*/  USEL UR4, UR38, UR60, !UP2 ;  /* 0x0000003c26047287 */ /* 0x000fe4000d000000 */
[----:B------:R-:W-:Y:S02]  /*49a0*/  UISETP.NE.AND UP0, UPT, UR30, 0x1, UPT ;  /* 0x000000011e00788c */ /* 0x000fe4000bf05270 */
[----:B------:R-:W-:Y:S02]  /*49b0*/  UP2UR UR20, UPR, URZ, 0x2 ;  /* 0x00000002ff147883 */ /* 0x000fe40008000000 */
[----:B------:R-:W-:Y:S02]  /*49c0*/  UISETP.NE.AND UP1, UPT, UR39, 0x1, UPT ;  /* 0x000000012700788c */ /* 0x000fe4000bf25270 */
[----:B------:R-:W-:Y:S02]  /*49d0*/  UIMAD.WIDE.U32 UR12, UR4, UR22, URZ ;  /* 0x00000016040c72a5 */ /* 0x000fe4000f8e00ff */
[----:B------:R-:W-:Y:S01]  /*49e0*/  USEL UR7, UR48, UR61, !UP0 ;  /* 0x0000003d30077287 */ /* 0x000fe2000c000000 */
[----:B------:R-:W-:Y:S02]  /*49f0*/  UMOV UR5, UR9 ;  /* 0x0000000900057c82 */ /* 0x000fe40008000000 */
[----:B------:R-:W-:Y:S02]  /*4a00*/  USHF.R.U32.HI UR6, URZ, UR64, UR5 ;  /* 0x00000040ff067299 */ /* 0x000fe40008011605 */
[----:B------:R-:W-:Y:S02]  /*4a10*/  UIMAD.WIDE.U32 UR18, UR7, UR22, URZ ;  /* 0x00000016071272a5 */ /* 0x000fe4000f8e00ff */
[----:B------:R-:W-:Y:S02]  /*4a20*/  USEL UR6, UR14, UR6, !UP2 ;  /* 0x000000060e067287 */ /* 0x000fe4000d000000 */
[----:B------:R-:W-:Y:S01]  /*4a30*/  UISETP.NE.AND UP2, UPT, UR16, URZ, UPT ;  /* 0x000000ff1000728c */ /* 0x000fe2000bf45270 */
[----:B------:R-:W-:Y:S01]  /*4a40*/  UMOV UR5, UR11 ;  /* 0x0000000b00057c82 */ /* 0x000fe20008000000 */
[----:B------:R-:W-:Y:S02]  /*4a50*/  UIMAD.WIDE.U32 UR10, UR6, UR22, URZ ;  /* 0x00000016060a72a5 */ /* 0x000fe4000f8e00ff */
[----:B------:R-:W-:Y:S03]  /*4a60*/  USHF.R.U32.HI UR8, URZ, UR45, UR5 ;  /* 0x0000002dff087299 */ /* 0x000fe60008011605 */
[----:B------:R-:W-:Y:S02]  /*4a70*/  UMOV UR5, UR13 ;  /* 0x0000000d00057c82 */ /* 0x000fe40008000000 */
[----:B------:R-:W-:Y:S03]  /*4a80*/  @UP1 USHF.R.U32.HI UR4, URZ, UR23, UR5 ;  /* 0x00000017ff041299 */ /* 0x000fe60008011605 */
[----:B------:R-:W-:Y:S01]  /*4a90*/  UMOV UR5, UR19 ;  /* 0x0000001300057c82 */ /* 0x000fe20008000000 */
[----:B------:R-:W-:Y:S02]  /*4aa0*/  UIMAD UR4, UR39, UR4, URZ ;  /* 0x00000004270472a4 */ /* 0x000fe4000f8e02ff */
[----:B------:R-:W-:Y:S02]  /*4ab0*/  @UP1 USHF.R.U32.HI UR7, URZ, UR23, UR5 ;  /* 0x00000017ff071299 */ /* 0x000fe40008011605 */
[----:B------:R-:W-:Y:S02]  /*4ac0*/  USEL UR5, UR15, UR8, !UP0 ;  /* 0x000000080f057287 */ /* 0x000fe4000c000000 */
[----:B------:R-:W-:Y:S02]  /*4ad0*/  UIMAD UR8, UR39, UR7, URZ ;  /* 0x00000007270872a4 */ /* 0x000fe4000f8e02ff */
[----:B------:R-:W-:Y:S03]  /*4ae0*/  UISETP.GE.AND UP0, UPT, UR6, UR4, UPT ;  /* 0x000000040600728c */ /* 0x000fe6000bf06270 */
[----:B------:R-:W-:Y:S01]  /*4af0*/  UMOV UR4, UR11 ;  /* 0x0000000b00047c82 */ /* 0x000fe20008000000 */
[----:B------:R-:W-:Y:S02]  /*4b00*/  UISETP.GE.OR UP0, UPT, UR5, UR8, UP0 ;  /* 0x000000080500728c */ /* 0x000fe40008706670 */
[----:B------:R-:W-:Y:S02]  /*4b10*/  USHF.R.U32.HI UR4, URZ, UR23, UR4 ;  /* 0x00000017ff047299 */ /* 0x000fe40008011604 */
[----:B------:R-:W-:Y:S02]  /*4b20*/  UIMAD.WIDE.U32 UR8, UR5, UR22, URZ ;  /* 0x00000016050872a5 */ /* 0x000fe4000f8e00ff */
[----:B------:R-:W-:Y:S04]  /*4b30*/  USEL UR10, UR6, UR4, !UP1 ;  /* 0x00000004060a7287 */ /* 0x000fe8000c800000 */
[----:B------:R-:W-:Y:S01]  /*4b40*/  UIADD3 UR11, UPT, UPT, -UR10, URZ, URZ ;  /* 0x000000ff0a0b7290 */ /* 0x000fe2000fffe1ff */
[----:B------:R-:W-:Y:S02]  /*4b50*/  @!UP0 UMOV UR4, UR9 ;  /* 0x0000000900048c82 */ /* 0x000fe40008000000 */
[----:B------:R-:W-:Y:S02]  /*4b60*/  @!UP0 USHF.R.U32.HI UR4, URZ, UR23, UR4 ;  /* 0x00000017ff048299 */ /* 0x000fe40008011604 */
[----:B------:R-:W-:Y:S02]  /*4b70*/  UIMAD UR8, UR39, UR11, UR6 ;  /* 0x0000000b270872a4 */ /* 0x000fe4000f8e0206 */
[----:B------:R-:W-:Y:S02]  /*4b80*/  @!UP0 USEL UR4, UR5, UR4, !UP1 ;  /* 0x0000000405048287 */ /* 0x000fe4000c800000 */
[----:B------:R-:W-:Y:S02]  /*4b90*/  UISETP.NE.AND UP1, UPT, UR20, URZ, UPT ;  /* 0x000000ff1400728c */ /* 0x000fe4000bf25270 */
[----:B------:R-:W-:Y:S02]  /*4ba0*/  @!UP0 UIMAD UR8, UR7, UR8, UR4 ;  /* 0x00000008070882a4 */ /* 0x000fe4000f8e0204 */
[----:B------:R-:W-:Y:S02]  /*4bb0*/  @!UP0 UIADD3 UR9, UPT, UPT, UR10, -UR4, URZ ;  /* 0x800000040a098290 */ /* 0x000fe4000fffe0ff */
[----:B------:R-:W-:Y:S02]  /*4bc0*/  UIADD3 UR4, UPT, UPT, -UR5, URZ, URZ ;  /* 0x000000ff05047290 */ /* 0x000fe4000fffe1ff */
[----:B------:R-:W-:Y:S02]  /*4bd0*/  UIADD3 UR7, UPT, UPT, -UR6, URZ, URZ ;  /* 0x000000ff06077290 */ /* 0x000fe4000fffe1ff */
[----:B------:R-:W-:Y:S02]  /*4be0*/  @!UP0 UIMAD UR6, UR9, UR39, UR5 ;  /* 0x00000027090682a4 */ /* 0x000fe4000f8e0205 */
[----:B------:R-:W-:Y:S02]  /*4bf0*/  UIMAD UR15, UR30, UR4, UR15 ;  /* 0x000000041e0f72a4 */ /* 0x000fe4000f8e020f */
[----:B------:R-:W-:Y:S01]  /*4c00*/  UIMAD UR4, UR46, UR7, UR14 ;  /* 0x000000072e0472a4 */ /* 0x000fe2000f8e020e */
[----:B------:R-:W-:Y:S02]  /*4c10*/  @!UP0 UMOV UR5, UR8 ;  /* 0x0000000800058c82 */ /* 0x000fe40008000000 */
[----:B------:R-:W-:Y:S02]  /*4c20*/  UIMAD UR15, UR5, UR30, UR15 ;  /* 0x0000001e050f72a4 */ /* 0x000fe4000f8e020f */
[----:B------:R-:W-:Y:S11]  /*4c30*/  UIMAD UR14, UR6, UR46, UR4 ;  /* 0x0000002e060e72a4 */ /* 0x000ff6000f8e0204 */
[----:B------:R-:W-:Y:S01]  /*4c40*/  @!UPT UIADD3 URZ, UPT, UPT, URZ, URZ, URZ ;  /* 0x000000fffffff290 */ /* 0x000fe2000fffe0ff */
.L_x_82:
[----:B------:R-:W1:Y:S01]  /*4c50*/  @!UP3 LDCU.128 UR8, c[0x0][0xb10] ;  /* 0x00016200ff08b7ac */ /* 0x000e620008000c00 */
[----:B------:R-:W-:Y:S02]  /*4c60*/  ISETP.NE.U32.AND P1, PT, RZ, UR40, PT ;  /* 0x00000028ff007c0c */ /* 0x000fe4000bf25070 */
[----:B------:R-:W-:Y:S02]  /*4c70*/  SHF.L.U32 R8, R10, 0x1f, RZ ;  /* 0x0000001f0a087819 */ /* 0x000fe400000006ff */
[----:B------:R-:W-:Y:S01]  /*4c80*/  ISETP.NE.AND.EX P1, PT, RZ, UR41, PT, P1 ;  /* 0x00000029ff007c0c */ /* 0x000fe2000bf25310 */
[----:B------:R-:W2:Y:S01]  /*4c90*/  @!UP3 LDCU UR5, c[0x0][0xb0c] ;  /* 0x00016180ff05b7ac */ /* 0x000ea20008000800 */
[----:B------:R-:W-:Y:S02]  /*4ca0*/  USHF.L.U32 UR34, UR21, 0x7, URZ ;  /* 0x0000000715227899 */ /* 0x000fe400080006ff */
[----:B-1----:R-:W-:Y:S07]  /*4cb0*/  UIMAD.WIDE.U32 UR6, UR15, UR8, URZ ;  /* 0x000000080f0672a5 */ /* 0x002fee000f8e00ff */
[----:B------:R-:W-:Y:S01]  /*4cc0*/  @!UP3 UMOV UR4, UR7 ;  /* 0x000000070004bc82 */ /* 0x000fe20008000000 */
[----:B--2---:R-:W-:Y:S02]  /*4cd0*/  @!UP3 UISETP.NE.AND UP0, UPT, UR5, 0x1, UPT ;  /* 0x000000010500b88c */ /* 0x004fe4000bf05270 */
[----:B------:R-:W-:Y:S02]  /*4ce0*/  @!UP3 USHF.R.U32.HI UR4, URZ, UR9, UR4 ;  /* 0x00000009ff04b299 */ /* 0x000fe40008011604 */
[----:B------:R-:W-:Y:S02]  /*4cf0*/  UIMAD.WIDE.U32 UR6, UR14, UR11, URZ ;  /* 0x0000000b0e0672a5 */ /* 0x000fe4000f8e00ff */
[----:B------:R-:W-:Y:S02]  /*4d00*/  @!UP3 USEL UR8, UR15, UR4, !UP0 ;  /* 0x000000040f08b287 */ /* 0x000fe4000c000000 */
[----:B------:R-:W-:Y:S03]  /*4d10*/  @!UP3 UISETP.NE.AND UP0, UPT, UR10, 0x1, UPT ;  /* 0x000000010a00b88c */ /* 0x000fe6000bf05270 */
[----:B------:R-:W-:Y:S02]  /*4d20*/  @!UP3 UMOV UR6, UR7 ;  /* 0x000000070006bc82 */ /* 0x000fe40008000000 */
[----:B------:R-:W1:Y:S02]  /*4d30*/  @!UP3 LDCU UR4, c[0x0][0xb20] ;  /* 0x00016400ff04b7ac */ /* 0x000e640008000800 */
[----:B-1----:R-:W-:Y:S04]  /*4d40*/  @!UP3 USHF.R.U32.HI UR6, URZ, UR4, UR6 ;  /* 0x00000004ff06b299 */ /* 0x002fe80008011606 */
[----:B------:R-:W-:Y:S04]  /*4d50*/  @!UP3 USEL UR6, UR14, UR6, !UP0 ;  /* 0x000000060e06b287 */ /* 0x000fe8000c000000 */
[----:B------:R-:W-:Y:S02]  /*4d60*/  @!UP3 UIADD3 UR4, UPT, UPT, -UR8, UR6, URZ ;  /* 0x000000060804b290 */ /* 0x000fe4000fffe1ff */
[----:B------:R-:W-:Y:S02]  /*4d70*/  @!UP3 UIADD3 UR6, UPT, UPT, UR8, -UR6, URZ ;  /* 0x800000060806b290 */ /* 0x000fe4000fffe0ff */
[----:B------:R-:W-:Y:S02]  /*4d80*/  @!UP3 UIMAD UR15, UR4, UR5, UR15 ;  /* 0x00000005040fb2a4 */ /* 0x000fe4000f8e020f */
[----:B------:R-:W-:Y:S01]  /*4d90*/  @!UP3 UIMAD UR14, UR6, UR10, UR14 ;  /* 0x0000000a060eb2a4 */ /* 0x000fe2000f8e020e */
[----:B------:R-:W-:Y:S11]  /*4da0*/  BRA.U UP4, `(.L_x_83) ;  /* 0x0000000104107547 */ /* 0x000ff6000b800000 */
[----:B------:R-:W-:Y:S04]  /*4db0*/  MOV R3, UR62 ;  /* 0x0000003e00037c02 */ /* 0x000fe80008000f00 */
[----:B------:R-:W-:Y:S04]  /*4dc0*/  SHF.L.U32 R3, R3, 0x1f, RZ ;  /* 0x0000001f03037819 */ /* 0x000fe800000006ff */
[----:B------:R-:W1:Y:S02]  /*4dd0*/  SYNCS.PHASECHK.TRANS64.TRYWAIT P2, [UR31+0x158], R3 ;  /* 0x00015803ff0075a7 */ /* 0x000e64000804111f */
[----:B-1----:R-:W-:Y:S05]  /*4de0*/  @!P2 BRA `(.L_x_84) ;  /* 0x0000004800e4a947 */ /* 0x002fea0003800000 */
.L_x_83:
[----:B------:R-:W-:Y:S05]  /*4df0*/  BRA.U !UP6, `(.L_x_85) ;  /* 0x000000010e387547 */ /* 0x000fea000b800000 */
[----:B------:R-:W-:Y:S01]  /*4e00*/  UPLOP3.LUT UP1, UPT, UPT, UPT, UP5, 0x80, 0x8 ;  /* 0x000000000008789c */ /* 0x000fe20003f2f050 */
[----:B------:R-:W-:Y:S01]  /*4e10*/  IMAD.MOV.U32 R49, RZ, RZ, 0x1 ;  /* 0x00000001ff317424 */ /* 0x000fe200078e00ff */
[----:B------:R-:W2:Y:S04]  /*4e20*/  LDCU.64 UR8, c[0x0][0x358] ;  /* 0x00006b00ff0877ac */ /* 0x000ea80008000a00 */
[----:B------:R-:W-:Y:S05]  /*4e30*/  PLOP3.LUT P2, PT, PT, PT, UP1, 0x80, 0x8 ;  /* 0x000000000008781c */ /* 0x000fea0003f4f018 */
[----:B------:R-:W3:Y:S01]  /*4e40*/  @UP1 LDCU.64 UR4, c[0x0][0x888] ;  /* 0x00011100ff0417ac */ /* 0x000ee20008000a00 */
[----:B------:R-:W-:Y:S04]  /*4e50*/  @UP1 UIMAD UR6, UR51, UR40, URZ ;  /* 0x00000028330612a4 */ /* 0x000fe8000f8e02ff */
[----:B---3--:R-:W-:Y:S06]  /*4e60*/  @UP1 UIMAD.WIDE UR4, UR6, 0x4, UR4 ;  /* 0x00000004060418a5 */ /* 0x008fec000f8e0204 */
[----:B-1----:R-:W-:Y:S01]  /*4e70*/  IMAD.U32 R2, RZ, RZ, UR4 ;  /* 0x00000004ff027e24 */ /* 0x002fe2000f8e00ff */
[----:B------:R-:W-:Y:S04]  /*4e80*/  MOV R3, UR5 ;  /* 0x0000000500037c02 */ /* 0x000fe80008000f00 */
[----:B------:R-:W1:Y:S01]  /*4e90*/  @!UP1 LDCU UR4, c[0x0][0x880] ;  /* 0x00011000ff0497ac */ /* 0x000e620008000800 */
[----:B--2--5:R2:W5:Y:S02]  /*4ea0*/  @P2 LDG.E R27, desc[UR8][R2.64] ;  /* 0x00000008021b2981 */ /* 0x024564000c1e1900 */
[----:B--2---:R-:W-:Y:S05]  /*4eb0*/  HFMA2 R2, -RZ, RZ, 0, 5.9604644775390625e-08 ;  /* 0x00000001ff027431 */ /* 0x004fea00000001ff */
[----:B------:R-:W-:Y:S01]  /*4ec0*/  @!P2 PRMT R49, R2, 0x7610, R49 ;  /* 0x000076100231a816 */ /* 0x000fe20000000031 */
[----:B-1----:R-:W-:Y:S07]  /*4ed0*/  @!P2 IMAD.U32 R27, RZ, RZ, UR4 ;  /* 0x00000004ff1bae24 */ /* 0x002fee000f8e00ff */
.L_x_85:
[----:B-----5:R-:W-:Y:S01]  /*4ee0*/  @!P1 FSETP.EQ.AND P3, PT, R27, RZ, PT ;  /* 0x000000ff1b00920b */ /* 0x020fe20003f62000 */
[----:B------:R-:W-:Y:S01]  /*4ef0*/  @!UPT UIADD3 URZ, UPT, UPT, URZ, URZ, URZ ;  /* 0x000000fffffff290 */ /* 0x000fe2000fffe0ff */
[----:B------:R-:W-:Y:S11]  /*4f00*/  @!P1 BRA `(.L_x_86) ;  /* 0x0000000000149947 */ /* 0x000ff60003800000 */
[----:B------:R-:W-:Y:S02]  /*4f10*/  LOP3.LUT P1, RZ, R49, 0xff, RZ, 0xc0, !PT ;  /* 0x000000ff31ff7812 */ /* 0x000fe4000782c0ff */
[----:B------:R-:W-:Y:S04]  /*4f20*/  PLOP3.LUT P3, PT, PT, PT, UP1, 0x80, 0x8 ;  /* 0x000000000008781c */ /* 0x000fe80003f6f018 */
[----:B------:R-:W-:Y:S07]  /*4f30*/  PLOP3.LUT P3, PT, P3, PT, PT, 0x8, 0x80 ;  /* 0x000000000080781c */ /* 0x000fee0001f6e170 */
[----:B------:R-:W-:Y:S11]  /*4f40*/  @P1 FSETP.EQ.AND P3, PT, R27, RZ, PT ;  /* 0x000000ff1b00120b */ /* 0x000ff60003f62000 */
[----:B------:R-:W-:Y:S02]  /*4f50*/  @!UPT UIADD3 URZ, UPT, UPT, URZ, URZ, URZ ;  /* 0x000000fffffff290 */ /* 0x000fe4000fffe0ff */
.L_x_86:
[----:B------:R-:W-:Y:S01]  /*4f60*/  USHF.L.U32 UR35, UR50, 0x6, URZ ;  /* 0x0000000632237899 */ /* 0x000fe200080006ff */
[----:B------:R-:W2:Y:S01]  /*4f70*/  SYNCS.PHASECHK.TRANS64.TRYWAIT P1, [UR31+0x130], R8 ;  /* 0x00013008ff0075a7 */ /* 0x000ea2000802111f */
[----:B------:R-:W-:Y:S02]  /*4f80*/  UISETP.NE.AND UP0, UPT, UR52, 0x1, UPT ;  /* 0x000000013400788c */ /* 0x000fe4000bf05270 */
[----:B------:R-:W-:Y:S01]  /*4f90*/  UIMAD.WIDE.U32 UR4, UR35, UR53, URZ ;  /* 0x00000035230472a5 */ /* 0x000fe2000f8e00ff */
[----:B------:R-:W-:Y:S04]  /*4fa0*/  ELECT P2, URZ, PT ;  /* 0x0000000000ff782f */ /* 0x000fe80003840000 */
[----:B------:R-:W-:Y:S02]  /*4fb0*/  PLOP3.LUT P2, PT, P3, P2, PT, 0xf2, 0x2f ;  /* 0x00000000002f781c */ /* 0x000fe40001f45e72 */
[----:B------:R-:W-:Y:S02]  /*4fc0*/  UMOV UR4, UR5 ;  /* 0x0000000500047c82 */ /* 0x000fe40008000000 */
[----:B------:R-:W-:Y:S04]  /*4fd0*/  USHF.R.U32.HI UR4, URZ, UR54, UR4 ;  /* 0x00000036ff047299 */ /* 0x000fe80008011604 */
[----:B------:R-:W-:Y:S02]  /*4fe0*/  USEL UR36, UR35, UR4, !UP0 ;  /* 0x0000000423247287 */ /* 0x000fe4000c000000 */
[----:B------:R-:W-:Y:S02]  /*4ff0*/  UISETP.NE.AND UP0, UPT, UR55, 0x1, UPT ;  /* 0x000000013700788c */ /* 0x000fe4000bf05270 */
[----:B------:R-:W-:Y:S07]  /*5000*/  UIMAD.WIDE.U32 UR4, UR36, UR42, URZ ;  /* 0x0000002a240472a5 */ /* 0x000fee000f8e00ff */
[----:B------:R-:W-:Y:S02]  /*5010*/  UMOV UR4, UR5 ;  /* 0x0000000500047c82 */ /* 0x000fe40008000000 */
[----:B------:R-:W-:Y:S04]  /*5020*/  USHF.R.U32.HI UR4, URZ, UR43, UR4 ;  /* 0x0000002bff047299 */ /* 0x000fe80008011604 */
[----:B------:R-:W-:Y:S02]  /*5030*/  USEL UR37, UR36, UR4, !UP0 ;  /* 0x0000000424257287 */ /* 0x000fe4000c000000 */
[----:B------:R-:W-:Y:S02]  /*5040*/  UIADD3 UR4, UPT, UPT, -UR36, URZ, URZ ;  /* 0x000000ff24047290 */ /* 0x000fe4000fffe1ff */
[----:B------:R-:W-:Y:S02]  /*5050*/  UIADD3 UR5, UPT, UPT, -UR37, URZ, URZ ;  /* 0x000000ff25057290 */ /* 0x000fe4000fffe1ff */
[----:B------:R-:W-:Y:S02]  /*5060*/  UIMAD UR35, UR52, UR4, UR35 ;  /* 0x00000004342372a4 */ /* 0x000fe4000f8e0223 */
[----:B------:R-:W-:Y:S01]  /*5070*/  UIMAD UR36, UR55, UR5, UR36 ;  /* 0x00000005372472a4 */ /* 0x000fe2000f8e0224 */
[----:B--2---:R-:W-:Y:S11]  /*5080*/  @!P1 BRA `(.L_x_87) ;  /* 0x0000004800549947 */ /* 0x004ff60003800000 */
.L_x_197:
[----:B------:R-:W-:Y:S01]  /*5090*/  VOTEU.ALL UP0, P2 ;  /* 0x0000000000ff7886 */ /* 0x000fe20001000000 */
[----:B-1----:R-:W-:Y:S04]  /*50a0*/  @!P2 IADD3 R3, P1, PT, R12, 0x580, RZ ;  /* 0x000005800c03a810 */ /* 0x002fe80007f3e0ff */
[----:B------:R-:W-:Y:S01]  /*50b0*/  @!UP0 UPRMT UR4, URZ, 0x40, URZ ;  /* 0x00000040ff048896 */ /* 0x000fe200080000ff */
[----:B------:R-:W-:Y:S01]  /*50c0*/  @!P2 IMAD.X R2, RZ, RZ, R13, P1 ;  /* 0x000000ffff02a224 */ /* 0x000fe200008e060d */
[----:B------:R-:W-:Y:S01]  /*50d0*/  @!P2 R2UR UR5, R3 ;  /* 0x000000000305a2ca */ /* 0x000fe200000e0000 */
[----:B------:R-:W-:Y:S02]  /*50e0*/  @!UP0 UIADD3 UR32, UPT, UPT, UR31, 0x200, URZ ;  /* 0x000002001f208890 */ /* 0x000fe4000fffe0ff */
[----:B------:R-:W-:Y:S02]  /*50f0*/  @!UP0 UPRMT UR6, UR4, 0x5410, URZ ;  /* 0x0000541004068896 */ /* 0x000fe400080000ff */
[----:B------:R-:W-:Y:S01]  /*5100*/  @!P2 R2UR UR4, R2 ;  /* 0x000000000204a2ca */ /* 0x000fe200000e0000 */
[----:B------:R-:W-:Y:S07]  /*5110*/  VOTEU.ALL UP0, P2 ;  /* 0x0000000000ff7886 */ /* 0x000fee0001000000 */
[----:B------:R-:W-:Y:S05]  /*5120*/  IMAD.U32 R2, RZ, RZ, UR5 ;  /* 0x00000005ff027e24 */ /* 0x000fea000f8e00ff */
[----:B------:R-:W-:Y:S01]  /*5130*/  IMAD.U32 R3, RZ, RZ, UR4 ;  /* 0x00000004ff037e24 */ /* 0x000fe2000f8e00ff */
[----:B------:R-:W-:Y:S01]  /*5140*/  @!P2 R2UR UR4, R2 ;  /* 0x000000000204a2ca */ /* 0x000fe200000e0000 */
[----:B------:R-:W-:Y:S03]  /*5150*/  @!P2 IMAD.MOV.U32 R2, RZ, RZ, 0x1000 ;  /* 0x00001000ff02a424 */ /* 0x000fe600078e00ff */
[----:B------:R-:W-:Y:S11]  /*5160*/  @!P2 R2UR UR5, R3 ;  /* 0x000000000305a2ca */ /* 0x000ff600000e0000 */
[----:B------:R-:W-:Y:S02]  /*5170*/  @!UPT UIADD3 URZ, UPT, UPT, URZ, URZ, URZ ;  /* 0x000000fffffff290 */ /* 0x000fe4000fffe0ff */
[----:B------:R1:W-:Y:S01]  /*5180*/  @!UP0 UTMALDG.4D.IM2COL [UR32], [UR4], UR6 ;  /* 0x00000020040083b4 */ /* 0x0003e20008058006 */
[----:B------:R1:W-:Y:S01]  /*5190*/  @!P2 SYNCS.ARRIVE.TRANS64.RED.A0TR RZ, [UR31+0x110], R2 ;  /* 0x00011002ffffa9a7 */ /* 0x0003e2000830041f */
[----:B------:R-:W-:Y:S01]  /*51a0*/  SYNCS.ARRIVE.TRANS64.RED.A1T0 RZ, [UR59], RZ ;  /* 0x000000ffffff79a7 */ /* 0x000fe2000810043b */
[----:B------:R-:W2:Y:S02]  /*51b0*/  SYNCS.PHASECHK.TRANS64.TRYWAIT P1, [UR31+0x138], R8 ;  /* 0x00013808ff0075a7 */ /* 0x000ea4000802111f */
[----:B-12---:R-:W-:Y:S05]  /*51c0*/  @!P1 BRA `(.L_x_88) ;  /* 0x00000048001c9947 */ /* 0x006fea0003800000 */
.L_x_199:
[----:B------:R-:W-:Y:S01]  /*51d0*/  VOTEU.ALL UP0, P2 ;  /* 0x0000000000ff7886 */ /* 0x000fe20001000000 */
[----:B------:R-:W-:Y:S01]  /*51e0*/  @!P2 IADD3 R3, P1, PT, R12, 0x580, RZ ;  /* 0x000005800c03a810 */ /* 0x000fe20007f3e0ff */
[----:B------:R-:W-:Y:S01]  /*51f0*/  UMOV UR27, UR35 ;  /* 0x00000023001b7c82 */ /* 0x000fe20008000000 */
[----:B------:R-:W-:Y:S01]  /*5200*/  UMOV UR28, UR36 ;  /* 0x00000024001c7c82 */ /* 0x000fe20008000000 */
[----:B------:R-:W-:Y:S01]  /*5210*/  UMOV UR29, UR37 ;  /* 0x00000025001d7c82 */ /* 0x000fe20008000000 */
[----:B------:R-:W-:Y:S01]  /*5220*/  @!UP0 UPRMT UR4, URZ, 0x40, URZ ;  /* 0x00000040ff048896 */ /* 0x000fe200080000ff */
[----:B-1----:R-:W-:Y:S01]  /*5230*/  @!P2 IMAD.X R2, RZ, RZ, R13, P1 ;  /* 0x000000ffff02a224 */ /* 0x002fe200008e060d */
[----:B------:R-:W-:Y:S01]  /*5240*/  @!P2 R2UR UR5, R3 ;  /* 0x000000000305a2ca */ /* 0x000fe200000e0000 */
[----:B------:R-:W-:Y:S02]  /*5250*/  @!UP0 UIADD3 UR26, UPT, UPT, UR34, 0x20, URZ ;  /* 0x00000020221a8890 */ /* 0x000fe4000fffe0ff */
[----:B------:R-:W-:Y:S02]  /*5260*/  @!UP0 UPRMT UR6, UR4, 0x5410, URZ ;  /* 0x0000541004068896 */ /* 0x000fe400080000ff */
[----:B------:R-:W-:Y:S01]  /*5270*/  @!P2 R2UR UR4, R2 ;  /* 0x000000000204a2ca */ /* 0x000fe200000e0000 */
[----:B------:R-:W-:Y:S01]  /*5280*/  @!UP0 UIADD3 UR24, UPT, UPT, UR31, 0x1200, URZ ;  /* 0x000012001f188890 */ /* 0x000fe2000fffe0ff */
[----:B------:R-:W-:Y:S06]  /*5290*/  VOTEU.ALL UP0, P2 ;  /* 0x0000000000ff7886 */ /* 0x000fec0001000000 */
        /* <DEDUP_REMOVED lines=11> */
.L_x_201:
        /* <DEDUP_REMOVED lines=8> */
[----:B------:R-:W-:Y:S01]  /*53d0*/  @!UP0 UIADD3 UR18, UPT, UPT, UR34, 0x40, URZ ;  /* 0x0000004022128890 */ /* 0x000fe2000fffe0ff */
[----:B------:R-:W-:Y:S01]  /*53e0*/  @P0 SHF.R.U32.HI R4, RZ, 0x10, R5 ;  /* 0x00000010ff040819 */ /* 0x000fe20000011605 */
[----:B------:R-:W-:Y:S02]  /*53f0*/  @!UP0 UPRMT UR6, UR4, 0x5410, URZ ;  /* 0x0000541004068896 */ /* 0x000fe400080000ff */
[----:B------:R-:W-:Y:S01]  /*5400*/  @!P2 R2UR UR4, R2 ;  /* 0x000000000204a2ca */ /* 0x000fe200000e0000 */
[----:B------:R-:W-:Y:S01]  /*5410*/  @!UP0 UIADD3 UR16, UPT, UPT, UR31, 0x2200, URZ ;  /* 0x000022001f108890 */ /* 0x000fe2000fffe0ff */
[----:B------:R-:W-:Y:S01]  /*5420*/  @P0 R2UR UR51, R4 ;  /* 0x00000000043302ca */ /* 0x000fe200000e0000 */
[----:B------:R-:W-:Y:S05]  /*5430*/  VOTEU.ALL UP0, P2 ;  /* 0x0000000000ff7886 */ /* 0x000fea0001000000 */
        /* <DEDUP_REMOVED lines=11> */
.L_x_203:
        /* <DEDUP_REMOVED lines=9> */
[----:B------:R-:W-:Y:S01]  /*5580*/  R2UR UR7, R59 ;  /* 0x000000003b0772ca */ /* 0x000fe200000e0000 */
[----:B------:R-:W-:Y:S01]  /*5590*/  @!UP0 UPRMT UR6, UR4, 0x5410, URZ ;  /* 0x0000541004068896 */ /* 0x000fe200080000ff */
[----:B------:R-:W-:Y:S01]  /*55a0*/  LOP3.LUT R10, R10, 0x1, RZ, 0x3c, !PT ;  /* 0x000000010a0a7812 */ /* 0x000fe200078e3cff */
[----:B------:R-:W-:Y:S01]  /*55b0*/  @!UP0 UIADD3 UR8, UPT, UPT, UR31, 0x3200, URZ ;  /* 0x000032001f088890 */ /* 0x000fe2000fffe0ff */
[----:B------:R-:W-:Y:S01]  /*55c0*/  @!P2 R2UR UR4, R2 ;  /* 0x000000000204a2ca */ /* 0x000fe200000e0000 */
[----:B------:R-:W-:Y:S01]  /*55d0*/  @!UP0 UIADD3 UR9, UPT, UPT, UR31, 0x128, URZ ;  /* 0x000001281f098890 */ /* 0x000fe2000fffe0ff */
[----:B------:R-:W-:Y:S01]  /*55e0*/  LOP3.LUT R9, R9, 0x1, RZ, 0x3c, !PT ;  /* 0x0000000109097812 */ /* 0x000fe200078e3cff */
[----:B------:R-:W-:Y:S01]  /*55f0*/  VOTEU.ALL UP0, P2 ;  /* 0x0000000000ff7886 */ /* 0x000fe20001000000 */
[----:B------:R-:W-:Y:S02]  /*5600*/  UIADD3 UR21, UPT, UPT, UR14, UR63, URZ ;  /* 0x0000003f0e157290 */ /* 0x000fe4000fffe0ff */
[----:B------:R-:W-:Y:S01]  /*5610*/  UPLOP3.LUT UP4, UPT, UPT, UPT, UPT, 0x80, 0x8 ;  /* 0x000000000008789c */ /* 0x000fe20003f8f070 */
[----:B------:R-:W-:Y:S02]  /*5620*/  IMAD.U32 R2, RZ, RZ, UR5 ;  /* 0x00000005ff027e24 */ /* 0x000fe4000f8e00ff */
[----:B------:R-:W-:Y:S04]  /*5630*/  UIADD3 UR50, UPT, UPT, UR15, UR7, URZ ;  /* 0x000000070f327290 */ /* 0x000fe8000fffe0ff */
[----:B------:R-:W-:Y:S01]  /*5640*/  IMAD.U32 R3, RZ, RZ, UR4 ;  /* 0x00000004ff037e24 */ /* 0x000fe2000f8e00ff */
[----:B------:R-:W-:Y:S04]  /*5650*/  @!P2 R2UR UR4, R2 ;  /* 0x000000000204a2ca */ /* 0x000fe800000e0000 */
[----:B------:R-:W-:Y:S11]  /*5660*/  @!P2 R2UR UR5, R3 ;  /* 0x000000000305a2ca */ /* 0x000ff600000e0000 */
[----:B------:R-:W-:Y:S02]  /*5670*/  @!UPT UIADD3 URZ, UPT, UPT, URZ, URZ, URZ ;  /* 0x000000fffffff290 */ /* 0x000fe4000fffe0ff */
[----:B------:R1:W-:Y:S01]  /*5680*/  @!UP0 UTMALDG.4D.IM2COL [UR8], [UR4], UR6 ;  /* 0x00000008040083b4 */ /* 0x0003e20008058006 */
[----:B------:R1:W-:Y:S01]  /*5690*/  @!P2 SYNCS.ARRIVE.TRANS64.RED.A0TR RZ, [UR31+0x128], R0 ;  /* 0x00012800ffffa9a7 */ /* 0x0003e2000830041f */
[----:B------:R-:W-:Y:S01]  /*56a0*/  SYNCS.ARRIVE.TRANS64.RED.A1T0 RZ, [UR56], RZ ;  /* 0x000000ffffff79a7 */ /* 0x000fe20008100438 */
[----:B------:R-:W-:Y:S05]  /*56b0*/  BRA.U UP2, `(.L_x_91) ;  /* 0xfffffff102447547 */ /* 0x000fea000b83ffff */
[----:B------:R-:W-:-:S04]  /*56c0*/  SHF.L.U32 R2, R10, 0x1f, RZ ;  /* 0x0000001f0a027819 */ /* 0x000fc800000006ff */
[----:B------:R-:W2:Y:S02]  /*56d0*/  SYNCS.PHASECHK.TRANS64.TRYWAIT P0, [UR31+0x130], R2 ;  /* 0x00013002ff0075a7 */ /* 0x000ea4000800111f */
[----:B--2---:R-:W-:Y:S05]  /*56e0*/  @!P0 BRA `(.L_x_92) ;  /* 0x00000044001c8947 */ /* 0x004fea0003800000 */
.L_x_205:
[----:B------:R-:W2:Y:S02]  /*56f0*/  SYNCS.PHASECHK.TRANS64.TRYWAIT P0, [UR31+0x138], R2 ;  /* 0x00013802ff0075a7 */ /* 0x000ea4000800111f */
[----:B--2---:R-:W-:Y:S05]  /*5700*/  @!P0 BRA `(.L_x_93) ;  /* 0x00000044002c8947 */ /* 0x004fea0003800000 */
.L_x_207:
[----:B------:R-:W2:Y:S02]  /*5710*/  SYNCS.PHASECHK.TRANS64.TRYWAIT P0, [UR31+0x140], R2 ;  /* 0x00014002ff0075a7 */ /* 0x000ea4000800111f */
[----:B--2---:R-:W-:Y:S05]  /*5720*/  @!P0 BRA `(.L_x_94) ;  /* 0x00000044003c8947 */ /* 0x004fea0003800000 */
.L_x_209:
[----:B-1----:R-:W-:-:S07]  /*5730*/  MOV R0, UR31 ;  /* 0x0000001f00007c02 */ /* 0x002fce0008000f00 */
.L_x_95:
[----:B-1----:R-:W-:-:S04]  /*5740*/  SHF.L.U32 R2, R10, 0x1f, RZ ;  /* 0x0000001f0a027819 */ /* 0x002fc800000006ff */
[----:B------:R1:W2:Y:S03]  /*5750*/  SYNCS.PHASECHK.TRANS64.TRYWAIT P0, [R0+URZ+0x148], R2 ;  /* 0x00014802000075a7 */ /* 0x0002a600080011ff */
[----:B--2---:R-:W-:Y:S05]  /*5760*/  @!P0 NANOSLEEP.SYNCS 0x989680 ;  /* 0x009896800000895d */ /* 0x004fea0003900000 */
[----:B------:R-:W2:Y:S02]  /*5770*/  @!P0 SYNCS.PHASECHK.TRANS64 P0, [R0+URZ+0x148], R2 ;  /* 0x00014802000085a7 */ /* 0x000ea400080010ff */
[----:B--2---:R-:W-:Y:S05]  /*5780*/  @P0 EXIT ;  /* 0x000000000000094d */ /* 0x004fea0003800000 */
[----:B------:R-:W-:Y:S05]  /*5790*/  BRA `(.L_x_95) ;  /* 0xfffffffc00e87947 */ /* 0x000fea000383ffff */
.L_x_80:
[----:B------:R-:W-:-:S06]  /*57a0*/  UISETP.GE.AND UP0, UPT, UR18, 0x4, UPT ;  /* 0x000000041200788c */ /* 0x000fcc000bf06270 */
[----:B------:R-:W-:-:S13]  /*57b0*/  PLOP3.LUT P0, PT, PT, PT, UP0, 0x80, 0x8 ;  /* 0x000000000008781c */ /* 0x000fda0003f0f008 */
[----:B-1----:R-:W-:Y:S05]  /*57c0*/  @!P0 EXIT ;  /* 0x000000000000894d */ /* 0x002fea0003800000 */
[----:B------:R-:W1:Y:S08]  /*57d0*/  S2UR UR4, SR_CgaCtaId ;  /* 0x00000000000479c3 */ /* 0x000e700000008800 */
[----:B------:R-:W-:Y:S01]  /*57e0*/  BAR.SYNC.DEFER_BLOCKING 0x6, 0xa0 ;  /* 0x0182800000007b1d */ /* 0x000fe20000010000 */
[C---:B------:R-:W-:Y:S01]  /*57f0*/  IMAD.SHL.U32 R6, R48.reuse, 0x20, RZ ;  /* 0x0000002030067824 */ /* 0x040fe200078e00ff */
[----:B------:R-:W-:Y:S01]  /*5800*/  SHF.R.U32.HI R3, RZ, 0x1, R48 ;  /* 0x00000001ff037819 */ /* 0x000fe20000011630 */
[----:B------:R-:W-:-:S02]  /*5810*/  IMAD.SHL.U32 R47, R48, 0x10, RZ ;  /* 0x00000010302f7824 */ /* 0x000fc400078e00ff */
[----:B------:R-:W-:Y:S02]  /*5820*/  HFMA2 R62, -RZ, RZ, 0, 1.9073486328125e-06 ;  /* 0x00000020ff3e7431 */ /* 0x000fe400000001ff */
[----:B------:R-:W-:Y:S01]  /*5830*/  IMAD.U32 R23, R48, 0x10000, RZ ;  /* 0x0001000030177824 */ /* 0x000fe200078e00ff */
[----:B------:R-:W-:Y:S01]  /*5840*/  UMOV UR48, 0x400 ;  /* 0x0000040000307882 */ /* 0x000fe20000000000 */
[----:B------:R-:W-:Y:S01]  /*5850*/  LOP3.LUT R0, R6, 0xc0, RZ, 0xc0, !PT ;  /* 0x000000c006007812 */ /* 0x000fe200078ec0ff */
[----:B------:R-:W2:Y:S01]  /*5860*/  LDC.64 R42, c[0x0][0x8b0] ;  /* 0x00022c00ff2a7b82 */ /* 0x000ea20000000a00 */
[----:B------:R-:W-:Y:S01]  /*5870*/  LOP3.LUT R47, R47, 0x600, RZ, 0xc0, !PT ;  /* 0x000006002f2f7812 */ /* 0x000fe200078ec0ff */
[----:B------:R-:W-:Y:S01]  /*5880*/  IMAD.MOV.U32 R46, RZ, RZ, 0x1 ;  /* 0x00000001ff2e7424 */ /* 0x000fe200078e00ff */
[----:B------:R-:W-:Y:S01]  /*5890*/  LOP3.LUT R3, R0, 0x8, R3, 0xf8, !PT ;  /* 0x0000000800037812 */ /* 0x000fe200078ef803 */
[C---:B------:R-:W-:Y:S01]  /*58a0*/  IMAD.SHL.U32 R0, R48.reuse, 0x4, RZ ;  /* 0x0000000430007824 */ /* 0x040fe200078e00ff */
[----:B------:R-:W-:Y:S01]  /*58b0*/  LOP3.LUT R47, R47, 0x20, R6, 0xf8, !PT ;  /* 0x000000202f2f7812 */ /* 0x000fe200078ef806 */
[----:B------:R-:W-:Y:S01]  /*58c0*/  IMAD.MOV.U32 R22, RZ, RZ, RZ ;  /* 0x000000ffff167224 */ /* 0x000fe200078e00ff */
[----:B------:R-:W-:Y:S01]  /*58d0*/  LOP3.LUT P0, RZ, R48, 0x4, RZ, 0xc0, !PT ;  /* 0x0000000430ff7812 */ /* 0x000fe2000780c0ff */
[----:B------:R-:W3:Y:S01]  /*58e0*/  LDC.64 R40, c[0x0][0x8a8] ;  /* 0x00022a00ff287b82 */ /* 0x000ee20000000a00 */
[----:B------:R-:W-:-:S02]  /*58f0*/  LOP3.LUT R0, R3, 0x18, R0, 0x78, !PT ;  /* 0x0000001803007812 */ /* 0x000fc400078e7800 */
[----:B------:R-:W-:Y:S02]  /*5900*/  CS2R R44, SRZ ;  /* 0x00000000002c7805 */ /* 0x000fe4000001ff00 */
[----:B------:R-:W-:Y:S01]  /*5910*/  LOP3.LUT R47, R47, 0x100, R6, 0xf8, !PT ;  /* 0x000001002f2f7812 */ /* 0x000fe200078ef806 */
[----:B------:R-:W4:Y:S01]  /*5920*/  LDCU UR60, c[0x0][0x370] ;  /* 0x00006e00ff3c77ac */ /* 0x000f220008000800 */
[----:B------:R-:W-:Y:S02]  /*5930*/  LOP3.LUT R48, R48, 0x60, RZ, 0xc0, !PT ;  /* 0x0000006030307812 */ /* 0x000fe400078ec0ff */
[----:B------:R-:W-:Y:S01]  /*5940*/  LOP3.LUT R47, R47, R0, RZ, 0xfc, !PT ;  /* 0x000000002f2f7212 */ /* 0x000fe200078efcff */
[----:B-1----:R-:W-:Y:S01]  /*5950*/  ULEA UR48, UR4, UR48, 0x18 ;  /* 0x0000003004307291 */ /* 0x002fe2000f8ec0ff */
[----:B------:R-:W-:Y:S01]  /*5960*/  LOP3.LUT R23, R23, 0x600000, RZ, 0xc0, !PT ;  /* 0x0060000017177812 */ /* 0x000fe200078ec0ff */
[----:B------:R-:W1:Y:S01]  /*5970*/  LDCU.64 UR4, c[0x0][0x890] ;  /* 0x00011200ff0477ac */ /* 0x000e620008000a00 */
[----:B------:R-:W-:Y:S01]  /*5980*/  SEL R62, R62, 0xffffffe0, !P0 ;  /* 0xffffffe03e3e7807 */ /* 0x000fe20004000000 */
[----:B------:R-:W2:Y:S05]  /*5990*/  LDCU UR45, c[0x0][0xb0c] ;  /* 0x00016180ff2d77ac */ /* 0x000eaa0008000800 */
[----:B------:R-:W4:Y:S01]  /*59a0*/  LDS R2, [UR48+0x1b0] ;  /* 0x0001b030ff027984 */ /* 0x000f220008000800 */
[----:B------:R-:W2:Y:S01]  /*59b0*/  LDCU UR38, c[0x0][0xb30] ;  /* 0x00016600ff2677ac */ /* 0x000ea20008000800 */
[----:B------:R-:W2:Y:S01]  /*59c0*/  LDCU.64 UR54, c[0x0][0x888] ;  /* 0x00011100ff3677ac */ /* 0x000ea20008000a00 */
[----:B------:R-:W2:Y:S01]  /*59d0*/  LDCU.64 UR46, c[0x0][0xb28] ;  /* 0x00016500ff2e77ac */ /* 0x000ea20008000a00 */
[----:B-1----:R-:W-:-:S02]  /*59e0*/  IMAD.U32 R52, RZ, RZ, UR4 ;  /* 0x00000004ff347e24 */ /* 0x002fc4000f8e00ff */
[----:B------:R-:W-:Y:S01]  /*59f0*/  IMAD.U32 R51, RZ, RZ, UR5 ;  /* 0x00000005ff337e24 */ /* 0x000fe2000f8e00ff */
[----:B------:R-:W1:Y:S01]  /*5a00*/  LDCU.64 UR4, c[0x0][0xa90] ;  /* 0x00015200ff0477ac */ /* 0x000e620008000a00 */
[----:B------:R-:W2:Y:S01]  /*5a10*/  LDCU.128 UR56, c[0x0][0xb10] ;  /* 0x00016200ff3877ac */ /* 0x000ea20008000c00 */
[----:B------:R-:W2:Y:S01]  /*5a20*/  LDCU UR53, c[0x0][0x374] ;  /* 0x00006e80ff3577ac */ /* 0x000ea20008000800 */
[----:B------:R-:W-:Y:S01]  /*5a30*/  UMOV UR52, URZ ;  /* 0x000000ff00347c82 */ /* 0x000fe20008000000 */
[----:B------:R-:W-:Y:S01]  /*5a40*/  UMOV UR49, URZ ;  /* 0x000000ff00317c82 */ /* 0x000fe20008000000 */
[----:B-1----:R-:W-:Y:S02]  /*5a50*/  IMAD.U32 R54, RZ, RZ, UR4 ;  /* 0x00000004ff367e24 */ /* 0x002fe4000f8e00ff */
[----:B------:R-:W-:Y:S01]  /*5a60*/  IMAD.U32 R53, RZ, RZ, UR5 ;  /* 0x00000005ff357e24 */ /* 0x000fe2000f8e00ff */
[----:B------:R-:W1:Y:S01]  /*5a70*/  LDCU.128 UR4, c[0x0][0xa80] ;  /* 0x00015000ff0477ac */ /* 0x000e620008000c00 */
[C---:B----4-:R-:W-:Y:S01]  /*5a80*/  VIADD R3, R2.reuse, 0x80 ;  /* 0x0000008002037836 */ /* 0x050fe20000000000 */
[----:B------:R-:W-:-:S04]  /*5a90*/  LOP3.LUT R2, R2, 0xffff, RZ, 0xc0, !PT ;  /* 0x0000ffff02027812 */ /* 0x000fc800078ec0ff */
[----:B------:R-:W-:-:S05]  /*5aa0*/  LOP3.LUT R3, R3, 0xffff, RZ, 0xc0, !PT ;  /* 0x0000ffff03037812 */ /* 0x000fca00078ec0ff */
[----:B------:R4:W-:Y:S01]  /*5ab0*/  STL.64 [R1], R2 ;  /* 0x0000000201007387 */ /* 0x0009e20000100a00 */
[----:B-1----:R-:W-:Y:S01]  /*5ac0*/  MOV R58, UR4 ;  /* 0x00000004003a7c02 */ /* 0x002fe20008000f00 */
[----:B------:R-:W-:Y:S01]  /*5ad0*/  UIADD3 UR4, UPT, UPT, UR48, 0x200, URZ ;  /* 0x0000020030047890 */ /* 0x000fe2000fffe0ff */
[----:B------:R-:W-:Y:S02]  /*5ae0*/  IMAD.U32 R57, RZ, RZ, UR5 ;  /* 0x00000005ff397e24 */ /* 0x000fe4000f8e00ff */
[----:B------:R-:W-:Y:S02]  /*5af0*/  IMAD.U32 R56, RZ, RZ, UR6 ;  /* 0x00000006ff387e24 */ /* 0x000fe4000f8e00ff */
[----:B------:R-:W-:Y:S02]  /*5b00*/  IMAD.U32 R55, RZ, RZ, UR7 ;  /* 0x00000007ff377e24 */ /* 0x000fe4000f8e00ff */
[----:B--23--:R-:W-:-:S07]  /*5b10*/  IMAD.U32 R61, RZ, RZ, UR4 ;  /* 0x00000004ff3d7e24 */ /* 0x00cfce000f8e00ff */
.L_x_139:
[----:B----4-:R-:W-:Y:S04]  /*5b20*/  SHF.L.U32 R2, R44, 0x1f, RZ ;  /* 0x0000001f2c027819 */ /* 0x010fe800000006ff */
[----:B-1----:R-:W1:Y:S02]  /*5b30*/  SYNCS.PHASECHK.TRANS64.TRYWAIT P0, [UR48+0x160], R2 ;  /* 0x00016002ff0075a7 */ /* 0x002e640008001130 */
[----:B-1-3--:R-:W-:Y:S05]  /*5b40*/  @!P0 BRA `(.L_x_96) ;  /* 0x00000040004c8947 */ /* 0x00afea0003800000 */
.L_x_211:
[----:B------:R-:W2:Y:S01]  /*5b50*/  LDS.128 R4, [UR48+0x1a0] ;  /* 0x0001a030ff047984 */ /* 0x000ea20008000c00 */
[----:B------:R-:W-:Y:S01]  /*5b60*/  UIADD3 UR4, UPT, UPT, UR48, 0x168, URZ ;  /* 0x0000016830047890 */ /* 0x000fe2000fffe0ff */
[----:B-1----:R-:W-:Y:S01]  /*5b70*/  IMAD R2, R22, 0x4, R1 ;  /* 0x0000000416027824 */ /* 0x002fe200078e0201 */
[----:B------:R-:W-:Y:S01]  /*5b80*/  UISETP.GE.AND UP0, UPT, UR39, 0x1, UPT ;  /* 0x000000012700788c */ /* 0x000fe2000bf06270 */
[----:B------:R-:W-:Y:S01]  /*5b90*/  @!PT LDS RZ, [RZ] ;  /* 0x00000000fffff984 */ /* 0x000fe20000000800 */
[----:B------:R-:W-:Y:S01]  /*5ba0*/  @!PT LDS RZ, [RZ] ;  /* 0x00000000fffff984 */ /* 0x000fe20000000800 */
[----:B------:R-:W-:Y:S01]  /*5bb0*/  @!PT LDS RZ, [RZ] ;  /* 0x00000000fffff984 */ /* 0x000fe20000000800 */
[----:B------:R-:W-:Y:S01]  /*5bc0*/  @!PT LDS RZ, [RZ] ;  /* 0x00000000fffff984 */ /* 0x000fe20000000800 */
[----:B------:R1:W-:Y:S06]  /*5bd0*/  MEMBAR.ALL.CTA ;  /* 0x0000000000007992 */ /* 0x0003ec0000008000 */
[----:B-1----:R-:W1:Y:S01]  /*5be0*/  FENCE.VIEW.ASYNC.S ;  /* 0x00000000000073c6 */ /* 0x002e620000000000 */
[----:B------:R-:W-:Y:S09]  /*5bf0*/  UPRMT UR4, URZ, 0x654, UR4 ;  /* 0x00000654ff047896 */ /* 0x000ff20008000004 */
[----:B-1----:R-:W-:Y:S01]  /*5c00*/  SYNCS.ARRIVE.TRANS64.RED.A1T0 RZ, [UR4], RZ ;  /* 0x000000ffffff79a7 */ /* 0x002fe20008100404 */
[----:B------:R-:W5:Y:S01]  /*5c10*/  LDL R2, [R2] ;  /* 0x0000000002027983 */ /* 0x000f620000100800 */
[----:B--2---:R-:W-:Y:S11]  /*5c20*/  LOP3.LUT P0, RZ, R6, 0x1, RZ, 0xc0, !PT ;  /* 0x0000000106ff7812 */ /* 0x004ff6000780c0ff */
[----:B------:R-:W-:Y:S02]  /*5c30*/  @!UPT UIADD3 URZ, UPT, UPT, URZ, URZ, URZ ;  /* 0x000000fffffff290 */ /* 0x000fe4000fffe0ff */
[----:B------:R-:W-:Y:S01]  /*5c40*/  VOTEU.ANY UP1, P0 ;  /* 0x0000000000ff7886 */ /* 0x000fe20000020100 */
[----:B------:R-:W-:Y:S01]  /*5c50*/  PLOP3.LUT P0, PT, PT, PT, UP1, 0x80, 0x8 ;  /* 0x000000000008781c */ /* 0x000fe20003f0f018 */
[----:B------:R-:W-:Y:S11]  /*5c60*/  UP2UR UR61, UPR, URZ, 0x2 ;  /* 0x00000002ff3d7883 */ /* 0x000ff60008000000 */
[----:B------:R-:W-:Y:S01]  /*5c70*/  @!UPT UIADD3 URZ, UPT, UPT, URZ, URZ, URZ ;  /* 0x000000fffffff290 */ /* 0x000fe2000fffe0ff */
[----:B------:R-:W-:Y:S02]  /*5c80*/  @P0 MOV R3, R4 ;  /* 0x0000000400030202 */ /* 0x000fe40000000f00 */
[----:B------:R-:W-:Y:S02]  /*5c90*/  @P0 LOP3.LUT R0, R5, 0xffff, RZ, 0xc0, !PT ;  /* 0x0000ffff05000812 */ /* 0x000fe400078ec0ff */
[----:B------:R-:W-:Y:S02]  /*5ca0*/  @P0 R2UR UR5, R3 ;  /* 0x00000000030502ca */ /* 0x000fe400000e0000 */
[----:B------:R-:W-:Y:S11]  /*5cb0*/  @P0 R2UR UR4, R0 ;  /* 0x00000000000402ca */ /* 0x000ff600000e0000 */
[----:B------:R-:W-:Y:S02]  /*5cc0*/  @UP1 UMOV UR37, UR5 ;  /* 0x0000000500251c82 */ /* 0x000fe40008000000 */
[----:B------:R-:W-:Y:S01]  /*5cd0*/  @UP1 UMOV UR36, UR4 ;  /* 0x0000000400241c82 */ /* 0x000fe20008000000 */
[----:B------:R-:W-:Y:S05]  /*5ce0*/  BRA.U !UP0, `(.L_x_97) ;  /* 0x0000000108cc7547 */ /* 0x000fea000b800000 */
[----:B------:R-:W1:Y:S01]  /*5cf0*/  LDCU UR9, c[0x0][0xb20] ;  /* 0x00016400ff0977ac */ /* 0x000e620008000800 */
[----:B------:R-:W-:Y:S02]  /*5d00*/  UIMAD.WIDE.U32 UR4, UR53, UR59, URZ ;  /* 0x0000003b350472a5 */ /* 0x000fe4000f8e00ff */
[----:B------:R-:W-:Y:S02]  /*5d10*/  UIMAD.WIDE.U32 UR6, UR60, UR56, URZ ;  /* 0x000000383c0672a5 */ /* 0x000fe4000f8e00ff */
[----:B------:R-:W-:Y:S02]  /*5d20*/  UIMAD.WIDE.U32 UR10, UR36, UR59, URZ ;  /* 0x0000003b240a72a5 */ /* 0x000fe4000f8e00ff */
[----:B------:R-:W-:Y:S02]  /*5d30*/  UISETP.NE.AND UP0, UPT, UR58, 0x1, UPT ;  /* 0x000000013a00788c */ /* 0x000fe4000bf05270 */
[----:B------:R-:W-:Y:S02]  /*5d40*/  UISETP.NE.AND UP1, UPT, UR45, 0x1, UPT ;  /* 0x000000012d00788c */ /* 0x000fe4000bf25270 */
[----:B------:R-:W-:Y:S02]  /*5d50*/  UISETP.NE.AND UP2, UPT, UR39, 0x1, UPT ;  /* 0x000000012700788c */ /* 0x000fe4000bf45270 */
[----:B------:R-:W-:Y:S01]  /*5d60*/  UIMAD.WIDE.U32 UR12, UR37, UR56, URZ ;  /* 0x00000038250c72a5 */ /* 0x000fe2000f8e00ff */
[----:B------:R-:W-:Y:S01]  /*5d70*/  UMOV UR4, UR5 ;  /* 0x0000000500047c82 */ /* 0x000fe20008000000 */
[----:B------:R-:W-:Y:S01]  /*5d80*/  UMOV UR6, UR11 ;  /* 0x0000000b00067c82 */ /* 0x000fe20008000000 */
[----:B-1----:R-:W-:Y:S03]  /*5d90*/  USHF.R.U32.HI UR8, URZ, UR9, UR4 ;  /* 0x00000009ff087299 */ /* 0x002fe60008011604 */
[----:B------:R-:W-:Y:S02]  /*5da0*/  UMOV UR4, UR7 ;  /* 0x0000000700047c82 */ /* 0x000fe40008000000 */
[----:B------:R-:W-:Y:S02]  /*5db0*/  USHF.R.U32.HI UR5, URZ, UR57, UR4 ;  /* 0x00000039ff057299 */ /* 0x000fe40008011604 */
[----:B------:R-:W-:Y:S02]  /*5dc0*/  USEL UR4, UR53, UR8, !UP0 ;  /* 0x0000000835047287 */ /* 0x000fe4000c000000 */
[----:B------:R-:W-:Y:S02]  /*5dd0*/  USHF.R.U32.HI UR8, URZ, UR9, UR6 ;  /* 0x00000009ff087299 */ /* 0x000fe40008011606 */
[----:B------:R-:W-:Y:S02]  /*5de0*/  UIMAD.WIDE.U32 UR6, UR4, UR46, URZ ;  /* 0x0000002e040672a5 */ /* 0x000fe4000f8e00ff */
[----:B------:R-:W-:Y:S02]  /*5df0*/  USEL UR9, UR60, UR5, !UP1 ;  /* 0x000000053c097287 */ /* 0x000fe4000c800000 */
[----:B------:R-:W-:Y:S02]  /*5e00*/  USEL UR8, UR36, UR8, !UP0 ;  /* 0x0000000824087287 */ /* 0x000fe4000c000000 */
[----:B------:R-:W-:Y:S01]  /*5e10*/  UIMAD.WIDE.U32 UR10, UR9, UR46, URZ ;  /* 0x0000002e090a72a5 */ /* 0x000fe2000f8e00ff */
[----:B------:R-:W-:Y:S01]  /*5e20*/  UMOV UR6, UR7 ;  /* 0x0000000700067c82 */ /* 0x000fe20008000000 */
[----:B------:R-:W-:Y:S01]  /*5e30*/  UMOV UR5, UR13 ;  /* 0x0000000d00057c82 */ /* 0x000fe20008000000 */
[----:B------:R-:W-:Y:S02]  /*5e40*/  @UP2 USHF.R.U32.HI UR4, URZ, UR47, UR6 ;  /* 0x0000002fff042299 */ /* 0x000fe40008011606 */
[----:B------:R-:W-:Y:S02]  /*5e50*/  USHF.R.U32.HI UR5, URZ, UR57, UR5 ;  /* 0x00000039ff057299 */ /* 0x000fe40008011605 */
[----:B------:R-:W-:Y:S02]  /*5e60*/  UIMAD UR4, UR39, UR4, URZ ;  /* 0x00000004270472a4 */ /* 0x000fe4000f8e02ff */
[----:B------:R-:W-:Y:S02]  /*5e70*/  USEL UR5, UR37, UR5, !UP1 ;  /* 0x0000000525057287 */ /* 0x000fe4000c800000 */
[----:B------:R-:W-:Y:S01]  /*5e80*/  UISETP.GE.AND UP0, UPT, UR8, UR4, UPT ;  /* 0x000000040800728c */ /* 0x000fe2000bf06270 */
[----:B------:R-:W-:Y:S01]  /*5e90*/  UMOV UR6, UR11 ;  /* 0x0000000b00067c82 */ /* 0x000fe20008000000 */
[----:B------:R-:W-:Y:S02]  /*5ea0*/  UIMAD.WIDE.U32 UR10, UR8, UR46, URZ ;  /* 0x0000002e080a72a5 */ /* 0x000fe4000f8e00ff */
[----:B------:R-:W-:Y:S04]  /*5eb0*/  @UP2 USHF.R.U32.HI UR9, URZ, UR47, UR6 ;  /* 0x0000002fff092299 */ /* 0x000fe80008011606 */
[----:B------:R-:W-:Y:S01]  /*5ec0*/  UIMAD UR6, UR39, UR9, URZ ;  /* 0x00000009270672a4 */ /* 0x000fe2000f8e02ff */
[----:B------:R-:W-:Y:S03]  /*5ed0*/  UMOV UR4, UR11 ;  /* 0x0000000b00047c82 */ /* 0x000fe60008000000 */
[----:B------:R-:W-:Y:S02]  /*5ee0*/  UISETP.GE.OR UP0, UPT, UR5, UR6, UP0 ;  /* 0x000000060500728c */ /* 0x000fe40008706670 */
[----:B------:R-:W-:Y:S02]  /*5ef0*/  USHF.R.U32.HI UR4, URZ, UR47, UR4 ;  /* 0x0000002fff047299 */ /* 0x000fe40008011604 */
[----:B------:R-:W-:Y:S02]  /*5f00*/  UIMAD.WIDE.U32 UR6, UR5, UR46, URZ ;  /* 0x0000002e050672a5 */ /* 0x000fe4000f8e00ff */
[----:B------:R-:W-:Y:S02]  /*5f10*/  USEL UR11, UR8, UR4, !UP2 ;  /* 0x00000004080b7287 */ /* 0x000fe4000d000000 */
[----:B------:R-:W-:Y:S02]  /*5f20*/  UIADD3 UR6, UPT, UPT, -UR5, URZ, URZ ;  /* 0x000000ff05067290 */ /* 0x000fe4000fffe1ff */
[----:B------:R-:W-:Y:S02]  /*5f30*/  UIADD3 UR10, UPT, UPT, -UR11, URZ, URZ ;  /* 0x000000ff0b0a7290 */ /* 0x000fe4000fffe1ff */
[----:B------:R-:W-:Y:S02]  /*5f40*/  UIMAD UR6, UR45, UR6, UR37 ;  /* 0x000000062d0672a4 */ /* 0x000fe4000f8e0225 */
[----:B------:R-:W-:Y:S01]  /*5f50*/  UIMAD UR10, UR39, UR10, UR8 ;  /* 0x0000000a270a72a4 */ /* 0x000fe2000f8e0208 */
[----:B------:R-:W-:Y:S01]  /*5f60*/  @!UP0 UMOV UR4, UR7 ;  /* 0x0000000700048c82 */ /* 0x000fe20008000000 */
[----:B------:R-:W-:Y:S02]  /*5f70*/  UIADD3 UR7, UPT, UPT, -UR8, URZ, URZ ;  /* 0x000000ff08077290 */ /* 0x000fe4000fffe1ff */
[----:B------:R-:W-:Y:S04]  /*5f80*/  @!UP0 USHF.R.U32.HI UR4, URZ, UR47, UR4 ;  /* 0x0000002fff048299 */ /* 0x000fe80008011604 */
[----:B------:R-:W-:Y:S04]  /*5f90*/  @!UP0 USEL UR4, UR5, UR4, !UP2 ;  /* 0x0000000405048287 */ /* 0x000fe8000d000000 */
[----:B------:R-:W-:Y:S02]  /*5fa0*/  @!UP0 UIMAD UR9, UR9, UR10, UR4 ;  /* 0x0000000a090982a4 */ /* 0x000fe4000f8e0204 */
[----:B------:R-:W-:Y:S02]  /*5fb0*/  @!UP0 UIADD3 UR10, UPT, UPT, UR11, -UR4, URZ ;  /* 0x800000040b0a8290 */ /* 0x000fe4000fffe0ff */
[----:B------:R-:W-:Y:S02]  /*5fc0*/  UIMAD UR4, UR58, UR7, UR36 ;  /* 0x000000073a0472a4 */ /* 0x000fe4000f8e0224 */
[----:B------:R-:W-:Y:S03]  /*5fd0*/  @!UP0 UIMAD UR8, UR10, UR39, UR5 ;  /* 0x000000270a0882a4 */ /* 0x000fe6000f8e0205 */
[----:B------:R-:W-:Y:S02]  /*5fe0*/  @!UP0 UMOV UR5, UR9 ;  /* 0x0000000900058c82 */ /* 0x000fe40008000000 */
[----:B------:R-:W-:Y:S02]  /*5ff0*/  UIMAD UR37, UR5, UR45, UR6 ;  /* 0x0000002d052572a4 */ /* 0x000fe4000f8e0206 */
[----:B------:R-:W-:Y:S11]  /*6000*/  UIMAD UR36, UR8, UR58, UR4 ;  /* 0x0000003a082472a4 */ /* 0x000ff6000f8e0204 */
[----:B------:R-:W-:Y:S01]  /*6010*/  @!UPT UIADD3 URZ, UPT, UPT, URZ, URZ, URZ ;  /* 0x000000fffffff290 */ /* 0x000fe2000fffe0ff */
.L_x_97:
[----:B------:R-:W-:Y:S01]  /*6020*/  UISETP.NE.AND UP0, UPT, UR38, 0x1, UPT ;  /* 0x000000012600788c */ /* 0x000fe2000bf05270 */
[----:B------:R-:W-:Y:S01]  /*6030*/  @P0 SHF.R.U32.HI R4, RZ, 0x10, R5 ;  /* 0x00000010ff040819 */ /* 0x000fe20000011605 */
[----:B------:R-:W-:Y:S01]  /*6040*/  USHF.L.U32 UR41, UR21, 0x7, URZ ;  /* 0x0000000715297899 */ /* 0x000fe200080006ff */
[----:B------:R-:W-:Y:S02]  /*6050*/  BSSY.RECONVERGENT B6, `(.L_x_98) ;  /* 0x0000034000067945 */ /* 0x000fe40003800200 */
[----:B------:R-:W-:Y:S02]  /*6060*/  @P0 R2UR UR62, R4 ;  /* 0x00000000043e02ca */ /* 0x000fe400000e0000 */
[----:B------:R-:W-:Y:S04]  /*6070*/  LOP3.LUT P0, RZ, R61, 0x1b0, RZ, 0xc0, !PT ;  /* 0x000001b03dff7812 */ /* 0x000fe8000780c0ff */
[----:B------:R-:W1:Y:S01]  /*6080*/  @!UP0 LDCU.128 UR12, c[0x0][0xb10] ;  /* 0x00016200ff0c87ac */ /* 0x000e620008000c00 */
[----:B------:R-:W2:Y:S01]  /*6090*/  @!UP0 LDCU UR5, c[0x0][0xb0c] ;  /* 0x00016180ff0587ac */ /* 0x000ea20008000800 */
[----:B------:R-:W3:Y:S01]  /*60a0*/  @!UP0 LDCU UR10, c[0x0][0xb20] ;  /* 0x00016400ff0a87ac */ /* 0x000ee20008000800 */
[----:B-1----:R-:W-:Y:S02]  /*60b0*/  UIMAD.WIDE.U32 UR8, UR37, UR12, URZ ;  /* 0x0000000c250872a5 */ /* 0x002fe4000f8e00ff */
[----:B------:R-:W-:Y:S02]  /*60c0*/  UIMAD.WIDE.U32 UR6, UR36, UR15, URZ ;  /* 0x0000000f240672a5 */ /* 0x000fe4000f8e00ff */
[----:B------:R-:W-:Y:S03]  /*60d0*/  @!UP0 UISETP.NE.AND UP1, UPT, UR14, 0x1, UPT ;  /* 0x000000010e00888c */ /* 0x000fe6000bf25270 */
[----:B------:R-:W-:Y:S01]  /*60e0*/  @!UP0 UMOV UR4, UR9 ;  /* 0x0000000900048c82 */ /* 0x000fe20008000000 */
[----:B--2---:R-:W-:Y:S02]  /*60f0*/  @!UP0 UISETP.NE.AND UP2, UPT, UR5, 0x1, UPT ;  /* 0x000000010500888c */ /* 0x004fe4000bf45270 */
[----:B------:R-:W-:Y:S01]  /*6100*/  @!UP0 USHF.R.U32.HI UR4, URZ, UR13, UR4 ;  /* 0x0000000dff048299 */ /* 0x000fe20008011604 */
[----:B------:R-:W-:Y:S02]  /*6110*/  @!UP0 UMOV UR6, UR7 ;  /* 0x0000000700068c82 */ /* 0x000fe40008000000 */
[----:B---3--:R-:W-:Y:S02]  /*6120*/  @!UP0 USHF.R.U32.HI UR6, URZ, UR10, UR6 ;  /* 0x0000000aff068299 */ /* 0x008fe40008011606 */
[----:B------:R-:W-:Y:S02]  /*6130*/  @!UP0 USEL UR7, UR37, UR4, !UP2 ;  /* 0x0000000425078287 */ /* 0x000fe4000d000000 */
[----:B------:R-:W-:Y:S04]  /*6140*/  @!UP0 USEL UR6, UR36, UR6, !UP1 ;  /* 0x0000000624068287 */ /* 0x000fe8000c800000 */
[----:B------:R-:W-:Y:S02]  /*6150*/  @!UP0 UIADD3 UR4, UPT, UPT, -UR7, UR6, URZ ;  /* 0x0000000607048290 */ /* 0x000fe4000fffe1ff */
[----:B------:R-:W-:Y:S02]  /*6160*/  @!UP0 UIADD3 UR6, UPT, UPT, UR7, -UR6, URZ ;  /* 0x8000000607068290 */ /* 0x000fe4000fffe0ff */
[----:B------:R-:W-:Y:S02]  /*6170*/  @!UP0 UIMAD UR37, UR4, UR5, UR37 ;  /* 0x00000005042582a4 */ /* 0x000fe4000f8e0225 */
[----:B------:R-:W-:Y:S01]  /*6180*/  @!UP0 UIMAD UR36, UR6, UR14, UR36 ;  /* 0x0000000e062482a4 */ /* 0x000fe2000f8e0224 */
[----:B------:R-:W-:Y:S11]  /*6190*/  @!P0 BRA `(.L_x_99) ;  /* 0x00000000007c8947 */ /* 0x000ff60003800000 */
[----:B------:R-:W1:Y:S01]  /*61a0*/  LDCU.64 UR8, c[0x4][0x80] ;  /* 0x01001000ff0877ac */ /* 0x000e620008000a00 */
[----:B------:R-:W-:Y:S01]  /*61b0*/  MOV R16, 0x0 ;  /* 0x0000000000107802 */ /* 0x000fe20000000f00 */
[----:B------:R-:W-:Y:S02]  /*61c0*/  HFMA2 R12, -RZ, RZ, 0, 5.9604644775390625e-08 ;  /* 0x00000001ff0c7431 */ /* 0x000fe400000001ff */
[----:B------:R-:W-:Y:S01]  /*61d0*/  IMAD.MOV.U32 R8, RZ, RZ, 0x70 ;  /* 0x00000070ff087424 */ /* 0x000fe200078e00ff */
[----:B------:R2:W3:Y:S01]  /*61e0*/  LDC.64 R14, c[0x4][R16] ;  /* 0x01000000100e7b82 */ /* 0x0004e20000000a00 */
[----:B------:R-:W4:Y:S01]  /*61f0*/  LDCU.64 UR6, c[0x4][0x88] ;  /* 0x01001100ff0677ac */ /* 0x000f220008000a00 */
[----:B------:R-:W-:Y:S01]  /*6200*/  IMAD.MOV.U32 R13, RZ, RZ, RZ ;  /* 0x000000ffff0d7224 */ /* 0x000fe200078e00ff */
[----:B------:R-:W2:Y:S01]  /*6210*/  LDCU.64 UR4, c[0x4][0x8] ;  /* 0x01000100ff0477ac */ /* 0x000ea20008000a00 */
[----:B-1----:R-:W-:Y:S01]  /*6220*/  MOV R5, UR9 ;  /* 0x0000000900057c02 */ /* 0x002fe20008000f00 */
[----:B------:R-:W-:Y:S01]  /*6230*/  IMAD.U32 R4, RZ, RZ, UR8 ;  /* 0x00000008ff047e24 */ /* 0x000fe2000f8e00ff */
[----:B----4-:R-:W-:Y:S01]  /*6240*/  MOV R7, UR7 ;  /* 0x0000000700077c02 */ /* 0x010fe20008000f00 */
[----:B------:R-:W-:Y:S01]  /*6250*/  IMAD.U32 R6, RZ, RZ, UR6 ;  /* 0x00000006ff067e24 */ /* 0x000fe2000f8e00ff */
[----:B--2---:R-:W-:Y:S01]  /*6260*/  MOV R11, UR5 ;  /* 0x00000005000b7c02 */ /* 0x004fe20008000f00 */
[----:B------:R-:W-:Y:S02]  /*6270*/  IMAD.U32 R10, RZ, RZ, UR4 ;  /* 0x00000004ff0a7e24 */ /* 0x000fe4000f8e00ff */
[----:B------:R-:W-:Y:S07]  /*6280*/  LEPC R20, `(.L_x_100) ;  /* 0x000000001014794e */ /* 0x000fee0000000000 */
[----:B---3-5:R-:W-:Y:S05]  /*6290*/  CALL.ABS.NOINC R14 ;  /* 0x000000000e007343 */ /* 0x028fea0003c00000 */
.L_x_100:
[----:B------:R-:W1:Y:S01]  /*62a0*/  LDCU.64 UR8, c[0x4][0x80] ;  /* 0x01001000ff0877ac */ /* 0x000e620008000a00 */
[----:B------:R-:W2:Y:S01]  /*62b0*/  LDC.64 R16, c[0x4][R16] ;  /* 0x0100000010107b82 */ /* 0x000ea20000000a00 */
[----:B------:R-:W-:Y:S02]  /*62c0*/  HFMA2 R12, -RZ, RZ, 0, 5.9604644775390625e-08 ;  /* 0x00000001ff0c7431 */ /* 0x000fe400000001ff */
[----:B------:R-:W-:Y:S02]  /*62d0*/  IMAD.MOV.U32 R8, RZ, RZ, 0x70 ;  /* 0x00000070ff087424 */ /* 0x000fe400078e00ff */
[----:B------:R-:W-:Y:S01]  /*62e0*/  IMAD.MOV.U32 R13, RZ, RZ, RZ ;  /* 0x000000ffff0d7224 */ /* 0x000fe200078e00ff */
[----:B------:R-:W3:Y:S01]  /*62f0*/  LDCU.64 UR6, c[0x4][0x88] ;  /* 0x01001100ff0677ac */ /* 0x000ee20008000a00 */
[----:B------:R-:W4:Y:S01]  /*6300*/  LDCU.64 UR4, c[0x4][0x8] ;  /* 0x01000100ff0477ac */ /* 0x000f220008000a00 */
[----:B-1----:R-:W-:Y:S02]  /*6310*/  MOV R4, UR8 ;  /* 0x0000000800047c02 */ /* 0x002fe40008000f00 */
[----:B------:R-:W-:Y:S02]  /*6320*/  MOV R5, UR9 ;  /* 0x0000000900057c02 */ /* 0x000fe40008000f00 */
[----:B---3--:R-:W-:Y:S01]  /*6330*/  MOV R7, UR7 ;  /* 0x0000000700077c02 */ /* 0x008fe20008000f00 */
[----:B------:R-:W-:Y:S01]  /*6340*/  IMAD.U32 R6, RZ, RZ, UR6 ;  /* 0x00000006ff067e24 */ /* 0x000fe2000f8e00ff */
[----:B----4-:R-:W-:Y:S01]  /*6350*/  MOV R11, UR5 ;  /* 0x00000005000b7c02 */ /* 0x010fe20008000f00 */
[----:B------:R-:W-:Y:S02]  /*6360*/  IMAD.U32 R10, RZ, RZ, UR4 ;  /* 0x00000004ff0a7e24 */ /* 0x000fe4000f8e00ff */
[----:B------:R-:W-:Y:S07]  /*6370*/  LEPC R20, `(.L_x_99) ;  /* 0x000000001014794e */ /* 0x000fee0000000000 */
[----:B--2---:R-:W-:Y:S05]  /*6380*/  CALL.ABS.NOINC R16 ;  /* 0x0000000010007343 */ /* 0x004fea0003c00000 */
.L_x_99:
[----:B------:R-:W-:Y:S05]  /*6390*/  BSYNC.RECONVERGENT B6 ;  /* 0x0000000000067941 */ /* 0x000fea0003800200 */
.L_x_98:
[----:B------:R-:W-:Y:S02]  /*63a0*/  R2UR UR6, R60 ;  /* 0x000000003c0672ca */ /* 0x000fe400000e0000 */
[----:B------:R-:W-:Y:S02]  /*63b0*/  R2UR UR5, R52 ;  /* 0x00000000340572ca */ /* 0x000fe400000e0000 */
[----:B------:R-:W-:Y:S02]  /*63c0*/  R2UR UR4, R51 ;  /* 0x00000000330472ca */ /* 0x000fe400000e0000 */
[----:B------:R-:W-:Y:S02]  /*63d0*/  ISETP.NE.U32.AND P4, PT, R42, RZ, PT ;  /* 0x000000ff2a00720c */ /* 0x000fe40003f85070 */
[----:B------:R-:W-:Y:S02]  /*63e0*/  ISETP.NE.U32.AND P2, PT, RZ, UR54, PT ;  /* 0x00000036ff007c0c */ /* 0x000fe4000bf45070 */
[----:B------:R-:W-:Y:S02]  /*63f0*/  ISETP.NE.AND.EX P4, PT, R43, RZ, PT, P4 ;  /* 0x000000ff2b00720c */ /* 0x000fe40003f85340 */
[----:B------:R-:W-:Y:S01]  /*6400*/  ISETP.NE.AND.EX P2, PT, RZ, UR55, PT, P2 ;  /* 0x00000037ff007c0c */ /* 0x000fe2000bf45320 */
[----:B------:R-:W-:Y:S02]  /*6410*/  UISETP.NE.AND UP2, UPT, UR6, URZ, UPT ;  /* 0x000000ff0600728c */ /* 0x000fe4000bf45270 */
[----:B------:R-:W-:Y:S04]  /*6420*/  UISETP.NE.U32.AND UP0, UPT, UR5, URZ, UPT ;  /* 0x000000ff0500728c */ /* 0x000fe8000bf05070 */
[----:B------:R-:W-:Y:S01]  /*6430*/  UISETP.NE.AND.EX UP1, UPT, UR4, URZ, UPT, UP0 ;  /* 0x000000ff0400728c */ /* 0x000fe2000bf25300 */
[----:B------:R-:W-:Y:S01]  /*6440*/  PLOP3.LUT P1, PT, PT, PT, UP2, 0x80, 0x8 ;  /* 0x000000000008781c */ /* 0x000fe20003f2f028 */
[----:B------:R-:W-:Y:S03]  /*6450*/  UPLOP3.LUT UP0, UPT, UPT, UPT, UPT, 0x40, 0x4 ;  /* 0x000000000004789c */ /* 0x000fe60003f0e870 */
[----:B------:R-:W-:Y:S06]  /*6460*/  @UP2 UPLOP3.LUT UP0, UPT, UPT, UPT, UP1, 0x80, 0x8 ;  /* 0x000000000008289c */ /* 0x000fec0003f0f010 */
[----:B------:R-:W-:Y:S01]  /*6470*/  PLOP3.LUT P0, PT, PT, PT, UP0, 0x80, 0x8 ;  /* 0x000000000008781c */ /* 0x000fe20003f0f008 */
[----:B------:R-:W-:Y:S01]  /*6480*/  @!UPT UIADD3 URZ, UPT, UPT, URZ, URZ, URZ ;  /* 0x000000fffffff290 */ /* 0x000fe2000fffe0ff */
[----:B------:R-:W-:Y:S11]  /*6490*/  BRA.U !UP1, `(.L_x_101) ;  /* 0x0000000109407547 */ /* 0x000ff6000b800000 */
[----:B------:R-:W-:Y:S01]  /*64a0*/  UISETP.NE.U32.AND UP0, UPT, UR54, URZ, UPT ;  /* 0x000000ff3600728c */ /* 0x000fe2000bf05070 */
[----:B------:R-:W-:Y:S01]  /*64b0*/  R2UR UR6, R52 ;  /* 0x00000000340672ca */ /* 0x000fe200000e0000 */
[----:B------:R-:W1:Y:S01]  /*64c0*/  LDCU.64 UR8, c[0x0][0x358] ;  /* 0x00006b00ff0877ac */ /* 0x000e620008000a00 */
[----:B------:R-:W-:Y:S02]  /*64d0*/  HFMA2 R49, -RZ, RZ, 0, 5.9604644775390625e-08 ;  /* 0x00000001ff317431 */ /* 0x000fe400000001ff */
[----:B------:R-:W-:Y:S01]  /*64e0*/  IMAD.MOV.U32 R0, RZ, RZ, 0x1 ;  /* 0x00000001ff007424 */ /* 0x000fe200078e00ff */
[----:B------:R-:W-:Y:S06]  /*64f0*/  UISETP.NE.AND.EX UP0, UPT, UR55, URZ, UPT, UP0 ;  /* 0x000000ff3700728c */ /* 0x000fec000bf05300 */
[----:B------:R-:W-:Y:S05]  /*6500*/  PLOP3.LUT P3, PT, PT, PT, UP0, 0x80, 0x8 ;  /* 0x000000000008781c */ /* 0x000fea0003f6f008 */
[----:B------:R-:W2:Y:S01]  /*6510*/  @UP0 LDCU.64 UR4, c[0x0][0x888] ;  /* 0x00011100ff0407ac */ /* 0x000ea20008000a00 */
[----:B------:R-:W-:Y:S07]  /*6520*/  @UP0 UIMAD UR6, UR51, UR6, URZ ;  /* 0x00000006330602a4 */ /* 0x000fee000f8e02ff */
[----:B------:R-:W-:Y:S01]  /*6530*/  @!P3 PRMT R49, R0, 0x7610, R49 ;  /* 0x000076100031b816 */ /* 0x000fe20000000031 */
[----:B--2---:R-:W-:Y:S06]  /*6540*/  @UP0 UIMAD.WIDE UR4, UR6, 0x4, UR4 ;  /* 0x00000004060408a5 */ /* 0x004fec000f8e0204 */
[----:B------:R-:W-:Y:S02]  /*6550*/  IMAD.U32 R4, RZ, RZ, UR4 ;  /* 0x00000004ff047e24 */ /* 0x000fe4000f8e00ff */
[----:B------:R-:W-:Y:S03]  /*6560*/  IMAD.U32 R5, RZ, RZ, UR5 ;  /* 0x00000005ff057e24 */ /* 0x000fe6000f8e00ff */
[----:B------:R-:W2:Y:S02]  /*6570*/  @!UP0 LDCU UR4, c[0x0][0x880] ;  /* 0x00011000ff0487ac */ /* 0x000ea40008000800 */
[----:B-1---5:R1:W5:Y:S02]  /*6580*/  @P3 LDG.E R27, desc[UR8][R4.64] ;  /* 0x00000008041b3981 */ /* 0x022364000c1e1900 */
[----:B-12---:R-:W-:Y:S02]  /*6590*/  @!P3 MOV R27, UR4 ;  /* 0x00000004001bbc02 */ /* 0x006fe40008000f00 */
.L_x_101:
[----:B------:R-:W-:Y:S05]  /*65a0*/  @!P4 BRA `(.L_x_102) ;  /* 0x000000000024c947 */ /* 0x000fea0003800000 */
[----:B------:R-:W-:Y:S01]  /*65b0*/  ISETP.NE.U32.AND P3, PT, R40, RZ, PT ;  /* 0x000000ff2800720c */ /* 0x000fe20003f65070 */
[----:B------:R-:W1:Y:S03]  /*65c0*/  LDCU.64 UR4, c[0x0][0x358] ;  /* 0x00006b00ff0477ac */ /* 0x000e660008000a00 */
[----:B------:R-:W-:Y:S11]  /*65d0*/  ISETP.NE.AND.EX P3, PT, R41, RZ, PT, P3 ;  /* 0x000000ff2900720c */ /* 0x000ff60003f65330 */
[----:B------:R-:W-:Y:S02]  /*65e0*/  @!UPT UIADD3 URZ, UPT, UPT, URZ, URZ, URZ ;  /* 0x000000fffffff290 */ /* 0x000fe4000fffe0ff */
[----:B------:R-:W2:Y:S01]  /*65f0*/  @P3 LDC.64 R4, c[0x0][0x8a8] ;  /* 0x00022a00ff043b82 */ /* 0x000ea20000000a00 */
[----:B------:R-:W-:Y:S04]  /*6600*/  @P3 IMAD R0, R42, UR51, RZ ;  /* 0x000000332a003c24 */ /* 0x000fe8000f8e02ff */
[----:B--2---:R-:W-:Y:S05]  /*6610*/  @P3 IMAD.WIDE R4, R0, 0x4, R4 ;  /* 0x0000000400043825 */ /* 0x004fea00078e0204 */
[----:B-1---5:R1:W5:Y:S02]  /*6620*/  @P3 LDG.E R24, desc[UR4][R4.64] ;  /* 0x0000000404183981 */ /* 0x022364000c1e1900 */
[----:B-1----:R-:W2:Y:S02]  /*6630*/  @!P3 LDC R24, c[0x0][0x8a0] ;  /* 0x00022800ff18bb82 */ /* 0x002ea40000000800 */
.L_x_102:
[----:B-----5:R-:W-:Y:S01]  /*6640*/  FSETP.NEU.AND P4, PT, R27, RZ, PT ;  /* 0x000000ff1b00720b */ /* 0x020fe20003f8d000 */
[----:B------:R-:W-:Y:S01]  /*6650*/  USHF.L.U32 UR8, UR50, 0x6, URZ ;  /* 0x0000000632087899 */ /* 0x000fe200080006ff */
[----:B------:R-:W-:Y:S01]  /*6660*/  SEL R4, RZ, 0xffffffff, P2 ;  /* 0xffffffffff047807 */ /* 0x000fe20001000000 */
[----:B------:R-:W-:Y:S01]  /*6670*/  IMAD.SHL.U32 R72, R47, 0x2, RZ ;  /* 0x000000022f487824 */ /* 0x000fe200078e00ff */
[----:B------:R-:W-:Y:S01]  /*6680*/  @P1 LOP3.LUT P2, RZ, R49, 0xff, RZ, 0xc0, !PT ;  /* 0x000000ff31ff1812 */ /* 0x000fe2000784c0ff */
[----:B------:R-:W-:Y:S01]  /*6690*/  BSSY B1, `(.L_x_103) ;  /* 0x0000047000017945 */ /* 0x000fe20003800000 */
[----:B------:R-:W-:Y:S01]  /*66a0*/  @P1 SEL R0, RZ, 0xffffffff, P4 ;  /* 0xffffffffff001807 */ /* 0x000fe20002000000 */
[----:B------:R-:W-:Y:S01]  /*66b0*/  IMAD.U32 R65, RZ, RZ, UR8 ;  /* 0x00000008ff417e24 */ /* 0x000fe2000f8e00ff */
[----:B------:R-:W-:Y:S01]  /*66c0*/  LOP3.LUT R46, R46, 0x1, RZ, 0x3c, !PT ;  /* 0x000000012e2e7812 */ /* 0x000fe200078e3cff */
[----:B------:R-:W-:Y:S01]  /*66d0*/  VIADD R69, R72, UR48 ;  /* 0x0000003048457c36 */ /* 0x000fe20008000000 */
[----:B------:R-:W-:Y:S01]  /*66e0*/  @P0 SEL R0, R4, R0, !P2 ;  /* 0x0000000004000207 */ /* 0x000fe20005000000 */
[----:B------:R-:W-:Y:S01]  /*66f0*/  IMAD.MOV.U32 R73, RZ, RZ, 0x1 ;  /* 0x00000001ff497424 */ /* 0x000fe200078e00ff */
[----:B------:R-:W-:Y:S01]  /*6700*/  LEA R70, R22, UR48, 0x3 ;  /* 0x0000003016467c11 */ /* 0x000fe2000f8e18ff */
[----:B------:R-:W-:Y:S01]  /*6710*/  IMAD.IADD R25, R23, 0x1, R2 ;  /* 0x0000000117197824 */ /* 0x000fe200078e0202 */
[----:B------:R-:W-:Y:S01]  /*6720*/  @P1 LOP3.LUT R0, R0, 0x1, RZ, 0xc0, !PT ;  /* 0x0000000100001812 */ /* 0x000fe200078ec0ff */
[----:B------:R-:W-:Y:S01]  /*6730*/  IMAD.MOV.U32 R71, RZ, RZ, RZ ;  /* 0x000000ffff477224 */ /* 0x000fe200078e00ff */
[----:B------:R-:W-:Y:S02]  /*6740*/  R2UR UR4, R57 ;  /* 0x00000000390472ca */ /* 0x000fe400000e0000 */
[----:B------:R-:W-:Y:S02]  /*6750*/  CS2R R38, SRZ ;  /* 0x0000000000267805 */ /* 0x000fe4000001ff00 */
[----:B------:R-:W-:Y:S02]  /*6760*/  ISETP.NE.U32.OR P6, PT, R0, 0x1, !P1 ;  /* 0x000000010000780c */ /* 0x000fe40004fc5470 */
[----:B------:R-:W-:Y:S02]  /*6770*/  CS2R R36, SRZ ;  /* 0x0000000000247805 */ /* 0x000fe4000001ff00 */
[----:B------:R-:W-:Y:S02]  /*6780*/  R2UR UR7, R56 ;  /* 0x00000000380772ca */ /* 0x000fe400000e0000 */
[----:B------:R-:W-:Y:S02]  /*6790*/  CS2R R30, SRZ ;  /* 0x00000000001e7805 */ /* 0x000fe4000001ff00 */
[----:B------:R-:W-:Y:S02]  /*67a0*/  R2UR UR10, R58 ;  /* 0x000000003a0a72ca */ /* 0x000fe400000e0000 */
[----:B------:R-:W-:Y:S02]  /*67b0*/  CS2R R28, SRZ ;  /* 0x00000000001c7805 */ /* 0x000fe4000001ff00 */
[----:B------:R-:W-:Y:S01]  /*67c0*/  R2UR UR6, R54 ;  /* 0x00000000360672ca */ /* 0x000fe200000e0000 */
[----:B------:R-:W-:Y:S01]  /*67d0*/  IMAD.IADD R68, R62, 0x1, R69 ;  /* 0x000000013e447824 */ /* 0x000fe200078e0245 */
[----:B------:R-:W-:Y:S02]  /*67e0*/  R2UR UR9, R55 ;  /* 0x00000000370972ca */ /* 0x000fe400000e0000 */
[----:B------:R-:W-:Y:S01]  /*67f0*/  R2UR UR11, R53 ;  /* 0x00000000350b72ca */ /* 0x000fe200000e0000 */
[----:B------:R-:W-:Y:S01]  /*6800*/  UIMAD.WIDE.U32 UR4, UR8, UR4, URZ ;  /* 0x00000004080472a5 */ /* 0x000fe2000f8e00ff */
[----:B------:R-:W-:Y:S02]  /*6810*/  PLOP3.LUT P3, PT, PT, PT, UP1, 0x80, 0x8 ;  /* 0x000000000008781c */ /* 0x000fe40003f6f018 */
[----:B------:R-:W-:Y:S02]  /*6820*/  @P6 SHF.L.U32 R0, R46, 0x1f, RZ ;  /* 0x0000001f2e006819 */ /* 0x000fe400000006ff */
[----:B------:R-:W-:Y:S01]  /*6830*/  LOP3.LUT P5, R66, R49, 0xff, RZ, 0xc0, !PT ;  /* 0x000000ff31427812 */ /* 0x000fe200078ac0ff */
[----:B------:R-:W-:Y:S01]  /*6840*/  UISETP.NE.AND UP0, UPT, UR10, 0x1, UPT ;  /* 0x000000010a00788c */ /* 0x000fe2000bf05270 */
[----:B------:R1:W3:Y:S01]  /*6850*/  @P6 SYNCS.PHASECHK.TRANS64.TRYWAIT P1, [UR48+0x110], R0 ;  /* 0x00011000ff0065a7 */ /* 0x0002e20008021130 */
[----:B------:R-:W-:Y:S01]  /*6860*/  SEL R3, RZ, 0xffffffff, P4 ;  /* 0xffffffffff037807 */ /* 0x000fe20002000000 */
[----:B------:R-:W-:Y:S01]  /*6870*/  UMOV UR4, UR5 ;  /* 0x0000000500047c82 */ /* 0x000fe20008000000 */
[----:B------:R-:W-:Y:S01]  /*6880*/  P2R R67, PR, RZ, 0x40 ;  /* 0x00000040ff437803 */ /* 0x000fe20000000000 */
[----:B------:R-:W-:Y:S03]  /*6890*/  USHF.R.U32.HI UR4, URZ, UR7, UR4 ;  /* 0x00000007ff047299 */ /* 0x000fe60008011604 */
[----:B------:R-:W-:Y:S01]  /*68a0*/  @P3 SEL R3, R4, R3, !P5 ;  /* 0x0000000304033207 */ /* 0x000fe20006800000 */
[----:B------:R-:W-:Y:S02]  /*68b0*/  USEL UR4, UR8, UR4, !UP0 ;  /* 0x0000000408047287 */ /* 0x000fe4000c000000 */
[----:B------:R-:W-:Y:S01]  /*68c0*/  UISETP.NE.AND UP0, UPT, UR9, 0x1, UPT ;  /* 0x000000010900788c */ /* 0x000fe2000bf05270 */
[----:B------:R-:W-:Y:S01]  /*68d0*/  LOP3.LUT R3, R3, 0x1, RZ, 0xc0, !PT ;  /* 0x0000000103037812 */ /* 0x000fe200078ec0ff */
[----:B------:R-:W-:Y:S02]  /*68e0*/  UIMAD.WIDE.U32 UR6, UR4, UR6, URZ ;  /* 0x00000006040672a5 */ /* 0x000fe4000f8e00ff */
[----:B------:R-:W-:Y:S02]  /*68f0*/  IMAD.U32 R64, RZ, RZ, UR4 ;  /* 0x00000004ff407e24 */ /* 0x000fe4000f8e00ff */
[----:B------:R-:W-:Y:S01]  /*6900*/  PLOP3.LUT P2, PT, PT, PT, UP0, 0x80, 0x8 ;  /* 0x000000000008781c */ /* 0x000fe20003f4f008 */
[----:B------:R-:W-:Y:S02]  /*6910*/  IMAD R5, RZ, RZ, -UR4 ;  /* 0x80000004ff057e24 */ /* 0x000fe4000f8e02ff */
[----:B------:R-:W-:Y:S01]  /*6920*/  UMOV UR5, UR7 ;  /* 0x0000000700057c82 */ /* 0x000fe20008000000 */
[----:B------:R-:W-:Y:S01]  /*6930*/  IMAD.U32 R63, RZ, RZ, UR4 ;  /* 0x00000004ff3f7e24 */ /* 0x000fe2000f8e00ff */
[----:B------:R-:W-:Y:S01]  /*6940*/  USHF.R.U32.HI UR5, URZ, UR11, UR5 ;  /* 0x0000000bff057299 */ /* 0x000fe20008011605 */
[----:B------:R-:W-:Y:S01]  /*6950*/  IMAD R65, R5, UR10, R65 ;  /* 0x0000000a05417c24 */ /* 0x000fe2000f8e0241 */
[----:B-1----:R-:W-:Y:S04]  /*6960*/  SHF.L.U32 R0, R45, 0x1f, RZ ;  /* 0x0000001f2d007819 */ /* 0x002fe800000006ff */
[----:B------:R1:W4:Y:S01]  /*6970*/  SYNCS.PHASECHK.TRANS64.TRYWAIT P0, [R70+URZ+0x170], R0 ;  /* 0x00017000460075a7 */ /* 0x00032200080011ff */
[----:B------:R-:W-:Y:S02]  /*6980*/  SEL R64, R64, UR5, !P2 ;  /* 0x0000000540407c07 */ /* 0x000fe4000d000000 */
[----:B------:R-:W-:Y:S03]  /*6990*/  ISETP.NE.U32.AND P2, PT, R3, 0x1, PT ;  /* 0x000000010300780c */ /* 0x000fe60003f45070 */
[----:B------:R-:W-:Y:S01]  /*69a0*/  IMAD.MOV R4, RZ, RZ, -R64 ;  /* 0x000000ffff047224 */ /* 0x000fe200078e0a40 */
[----:B------:R-:W-:Y:S03]  /*69b0*/  P2R R74, PR, RZ, 0x4 ;  /* 0x00000004ff4a7803 */ /* 0x000fe60000000000 */
[----:B------:R-:W-:Y:S01]  /*69c0*/  IMAD R63, R4, UR9, R63 ;  /* 0x00000009043f7c24 */ /* 0x000fe2000f8e023f */
[----:B---3--:R-:W-:Y:S01]  /*69d0*/  @P6 SEL R73, RZ, 0x1, !P1 ;  /* 0x00000001ff496807 */ /* 0x008fe20004800000 */
[----:B-1----:R-:W-:Y:S06]  /*69e0*/  @!P6 BRA `(.L_x_104) ;  /* 0x000000000044e947 */ /* 0x002fec0003800000 */
[----:B------:R-:W-:Y:S01]  /*69f0*/  IMAD.MOV.U32 R38, RZ, RZ, RZ ;  /* 0x000000ffff267224 */ /* 0x000fe200078e00ff */
[----:B------:R-:W-:Y:S01]  /*6a00*/  ISETP.NE.AND P1, PT, R73, RZ, PT ;  /* 0x000000ff4900720c */ /* 0x000fe20003f25270 */
[----:B------:R-:W-:Y:S01]  /*6a10*/  BSSY B0, `(.L_x_105) ;  /* 0x0000008000007945 */ /* 0x000fe20003800000 */
[----:B------:R-:W-:Y:S02]  /*6a20*/  CS2R R30, SRZ ;  /* 0x00000000001e7805 */ /* 0x000fe4000001ff00 */
[----:B------:R-:W-:Y:S02]  /*6a30*/  CS2R R28, SRZ ;  /* 0x00000000001c7805 */ /* 0x000fe4000001ff00 */
[----:B------:R-:W-:Y:S07]  /*6a40*/  CS2R R36, SRZ ;  /* 0x0000000000247805 */ /* 0x000fee000001ff00 */
[----:B------:R-:W-:Y:S05]  /*6a50*/  @P1 BRA `(.L_x_106) ;  /* 0x00000000000c1947 */ /* 0x000fea0003800000 */
[----:B------:R-:W-:Y:S04]  /*6a60*/  SHF.L.U32 R3, R46, 0x1f, RZ ;  /* 0x0000001f2e037819 */ /* 0x000fe800000006ff */
[----:B------:R-:W1:Y:S02]  /*6a70*/  SYNCS.PHASECHK.TRANS64.TRYWAIT P1, [UR48+0x110], R3 ;  /* 0x00011003ff0075a7 */ /* 0x000e640008021130 */
[----:B-1----:R-:W-:Y:S05]  /*6a80*/  @!P1 BRA `(.L_x_107) ;  /* 0x0000003000949947 */ /* 0x002fea0003800000 */
.L_x_106:
[----:B------:R-:W-:Y:S05]  /*6a90*/  BSYNC B0 ;  /* 0x0000000000007941 */ /* 0x000fea0003800000 */
.L_x_105:
[----:B------:R-:W-:Y:S01]  /*6aa0*/  ISETP.NE.AND P1, PT, R74, RZ, PT ;  /* 0x000000ff4a00720c */ /* 0x000fe20003f25270 */
[----:B------:R-:W-:Y:S11]  /*6ab0*/  HFMA2 R71, -RZ, RZ, 0, 5.9604644775390625e-08 ;  /* 0x00000001ff477431 */ /* 0x000ff600000001ff */
[----:B------:R-:W-:Y:S01]  /*6ac0*/  @!UPT UIADD3 URZ, UPT, UPT, URZ, URZ, URZ ;  /* 0x000000fffffff290 */ /* 0x000fe2000fffe0ff */
[----:B------:R-:W-:Y:S05]  /*6ad0*/  @P1 WARPSYNC.ALL ;  /* 0x0000000000001948 */ /* 0x000fea0003800000 */
[----:B------:R3:W1:Y:S04]  /*6ae0*/  @P1 LDSM.16.M88.4 R28, [R72+UR48+0x200] ;  /* 0x00020030481c183b */ /* 0x0006680008000200 */
[----:B------:R3:W1:Y:S02]  /*6af0*/  @P1 LDSM.16.M88.4 R36, [R68+0x200] ;  /* 0x000200004424183b */ /* 0x0006640000000200 */
.L_x_104:
[----:B------:R-:W-:Y:S05]  /*6b00*/  BSYNC B1 ;  /* 0x0000000000017941 */ /* 0x000fea0003800000 */
.L_x_103:
[----:B-1----:R-:W-:Y:S04]  /*6b10*/  SHF.R.U32.HI R2, RZ, 0x15, R25 ;  /* 0x00000015ff027819 */ /* 0x002fe80000011619 */
[----:B------:R-:W-:Y:S01]  /*6b20*/  LOP3.LUT P1, RZ, R2, 0x3, R50, 0x48, !PT ;  /* 0x0000000302ff7812 */ /* 0x000fe20007824832 */
[----:B------:R-:W-:Y:S01]  /*6b30*/  @!UPT UIADD3 URZ, UPT, UPT, URZ, URZ, URZ ;  /* 0x000000fffffff290 */ /* 0x000fe2000fffe0ff */
[----:B----4-:R-:W-:Y:S11]  /*6b40*/  @P0 BRA `(.L_x_108) ;  /* 0x0000000000080947 */ /* 0x010ff60003800000 */
[----:B------:R-:W1:Y:S02]  /*6b50*/  SYNCS.PHASECHK.TRANS64.TRYWAIT P0, [R70+URZ+0x170], R0 ;  /* 0x00017000460075a7 */ /* 0x000e6400080011ff */
[----:B-1----:R-:W-:Y:S05]  /*6b60*/  @!P0 BRA `(.L_x_109) ;  /* 0x0000003000748947 */ /* 0x002fea0003800000 */
.L_x_108:
[----:B------:R-:W-:Y:S05]  /*6b70*/  @!P1 BRA `(.L_x_110) ;  /* 0x0000000000409947 */ /* 0x000fea0003800000 */
[----:B------:R-:W4:Y:S01]  /*6b80*/  LDCU.64 UR8, c[0x4][0x70] ;  /* 0x01000e00ff0877ac */ /* 0x000f220008000a00 */
[----:B------:R-:W-:Y:S01]  /*6b90*/  MOV R3, 0x0 ;  /* 0x0000000000037802 */ /* 0x000fe20000000f00 */
[----:B------:R-:W-:Y:S02]  /*6ba0*/  HFMA2 R12, -RZ, RZ, 0, 5.9604644775390625e-08 ;  /* 0x00000001ff0c7431 */ /* 0x000fe400000001ff */
[----:B------:R-:W-:Y:S02]  /*6bb0*/  IMAD.MOV.U32 R8, RZ, RZ, 0x192 ;  /* 0x00000192ff087424 */ /* 0x000fe400078e00ff */
[----:B------:R-:W-:Y:S01]  /*6bc0*/  IMAD.MOV.U32 R13, RZ, RZ, RZ ;  /* 0x000000ffff0d7224 */ /* 0x000fe200078e00ff */
[----:B------:R-:W5:Y:S01]  /*6bd0*/  LDCU.64 UR6, c[0x4][0x78] ;  /* 0x01000f00ff0677ac */ /* 0x000f620008000a00 */
[----:B------:R-:W1:Y:S01]  /*6be0*/  LDC.64 R2, c[0x4][R3] ;  /* 0x0100000003027b82 */ /* 0x000e620000000a00 */
[----:B------:R-:W2:Y:S01]  /*6bf0*/  LDCU.64 UR4, c[0x4][0x10] ;  /* 0x01000200ff0477ac */ /* 0x000ea20008000a00 */
[----:B----4-:R-:W-:Y:S01]  /*6c00*/  MOV R5, UR9 ;  /* 0x0000000900057c02 */ /* 0x010fe20008000f00 */
[----:B------:R-:W-:Y:S01]  /*6c10*/  IMAD.U32 R4, RZ, RZ, UR8 ;  /* 0x00000008ff047e24 */ /* 0x000fe2000f8e00ff */
[----:B-----5:R-:W-:Y:S01]  /*6c20*/  MOV R7, UR7 ;  /* 0x0000000700077c02 */ /* 0x020fe20008000f00 */
[----:B------:R-:W-:Y:S01]  /*6c30*/  IMAD.U32 R6, RZ, RZ, UR6 ;  /* 0x00000006ff067e24 */ /* 0x000fe2000f8e00ff */
[----:B--2---:R-:W-:Y:S01]  /*6c40*/  MOV R11, UR5 ;  /* 0x00000005000b7c02 */ /* 0x004fe20008000f00 */
[----:B------:R-:W-:Y:S02]  /*6c50*/  IMAD.U32 R10, RZ, RZ, UR4 ;  /* 0x00000004ff0a7e24 */ /* 0x000fe4000f8e00ff */
[----:B------:R-:W-:Y:S07]  /*6c60*/  LEPC R20, `(.L_x_110) ;  /* 0x000000001014794e */ /* 0x000fee0000000000 */
[----:B-1-3--:R-:W-:Y:S05]  /*6c70*/  CALL.ABS.NOINC R2 ;  /* 0x0000000002007343 */ /* 0x00afea0003c00000 */
.L_x_110:
[----:B------:R-:W-:Y:S05]  /*6c80*/  WARPSYNC.ALL ;  /* 0x0000000000007948 */ /* 0x000fea0003800000 */
[----:B------:R-:W-:Y:S01]  /*6c90*/  R2UR UR4, R25 ;  /* 0x00000000190472ca */ /* 0x000fe200000e0000 */
[--C-:B------:R-:W-:Y:S01]  /*6ca0*/  HADD2.F32 R20, -RZ, R28.reuse.H0_H0 ;  /* 0x2000001cff147230 */ /* 0x100fe20000004100 */
[----:B------:R-:W-:Y:S01]  /*6cb0*/  ISETP.NE.AND P0, PT, R48, RZ, PT ;  /* 0x000000ff3000720c */ /* 0x000fe20003f05270 */
[----:B------:R-:W-:Y:S01]  /*6cc0*/  HADD2.F32 R21, -RZ, R28.H1_H1 ;  /* 0x3000001cff157230 */ /* 0x000fe20000004100 */
[----:B------:R-:W-:Y:S01]  /*6cd0*/  BSSY.RECONVERGENT B0, `(.L_x_111) ;  /* 0x000004e000007945 */ /* 0x000fe20003800200 */
[--C-:B------:R-:W-:Y:S08]  /*6ce0*/  HADD2.F32 R26, -RZ, R29.reuse.H0_H0 ;  /* 0x2000001dff1a7230 */ /* 0x100ff00000004100 */
[----:B------:R-:W1:Y:S02]  /*6cf0*/  LDTM.16dp256bit.x4 R4, tmem[UR4] ;  /* 0x00000004000479ee */ /* 0x000e640008120000 */
[C---:B-12---:R-:W-:Y:S01]  /*6d00*/  FMUL R0, R24.reuse, R4 ;  /* 0x0000000418007220 */ /* 0x046fe20000400000 */
[C---:B------:R-:W-:Y:S01]  /*6d10*/  FMUL R4, R24.reuse, R8 ;  /* 0x0000000818047220 */ /* 0x040fe20000400000 */
[C---:B------:R-:W-:Y:S01]  /*6d20*/  FMUL R8, R24.reuse, R12 ;  /* 0x0000000c18087220 */ /* 0x040fe20000400000 */
[C---:B------:R-:W-:Y:S01]  /*6d30*/  FMUL R2, R24.reuse, R5 ;  /* 0x0000000518027220 */ /* 0x040fe20000400000 */
[C---:B------:R-:W-:Y:S01]  /*6d40*/  FFMA R0, R27.reuse, R20, R0 ;  /* 0x000000141b007223 */ /* 0x040fe20000000000 */
[C---:B------:R-:W-:Y:S01]  /*6d50*/  FMUL R12, R24.reuse, R16 ;  /* 0x00000010180c7220 */ /* 0x040fe20000400000 */
[C---:B------:R-:W-:Y:S01]  /*6d60*/  FMUL R3, R24.reuse, R6 ;  /* 0x0000000618037220 */ /* 0x040fe20000400000 */
[----:B------:R-:W-:Y:S02]  /*6d70*/  HADD2.F32 R16, -RZ, R29.H1_H1 ;  /* 0x3000001dff107230 */ /* 0x000fe40000004100 */
[C---:B------:R-:W-:Y:S01]  /*6d80*/  FFMA R2, R27.reuse, R21, R2 ;  /* 0x000000151b027223 */ /* 0x040fe20000000002 */
[C---:B------:R-:W-:Y:S01]  /*6d90*/  FMUL R7, R24.reuse, R7 ;  /* 0x0000000718077220 */ /* 0x040fe20000400000 */
[C---:B------:R-:W-:Y:S01]  /*6da0*/  FMUL R5, R24.reuse, R9 ;  /* 0x0000000918057220 */ /* 0x040fe20000400000 */
[C---:B------:R-:W-:Y:S01]  /*6db0*/  FFMA R3, R27.reuse, R26, R3 ;  /* 0x0000001a1b037223 */ /* 0x040fe20000000003 */
[C---:B------:R-:W-:Y:S01]  /*6dc0*/  FMUL R9, R24.reuse, R13 ;  /* 0x0000000d18097220 */ /* 0x040fe20000400000 */
[----:B------:R-:W-:Y:S01]  /*6dd0*/  FFMA R7, R27, R16, R7 ;  /* 0x000000101b077223 */ /* 0x000fe20000000007 */
[--C-:B------:R-:W-:Y:S02]  /*6de0*/  HADD2.F32 R16, -RZ, R30.reuse.H1_H1 ;  /* 0x3000001eff107230 */ /* 0x100fe40000004100 */
[C---:B------:R-:W-:Y:S01]  /*6df0*/  FMUL R6, R24.reuse, R10 ;  /* 0x0000000a18067220 */ /* 0x040fe20000400000 */
[C---:B------:R-:W-:Y:S01]  /*6e00*/  FMUL R13, R24.reuse, R17 ;  /* 0x00000011180d7220 */ /* 0x040fe20000400000 */
[----:B------:R-:W-:Y:S02]  /*6e10*/  HADD2.F32 R17, -RZ, R30.H0_H0 ;  /* 0x2000001eff117230 */ /* 0x000fe40000004100 */
[C---:B------:R-:W-:Y:S01]  /*6e20*/  FMUL R10, R24.reuse, R14 ;  /* 0x0000000e180a7220 */ /* 0x040fe20000400000 */
[----:B------:R-:W-:Y:S01]  /*6e30*/  FMUL R14, R24, R18 ;  /* 0x00000012180e7220 */ /* 0x000fe20000400000 */
[----:B------:R-:W-:Y:S01]  /*6e40*/  F2FP.F16.F32.PACK_AB R32, R2, R0 ;  /* 0x000000000220723e */ /* 0x000fe200000000ff */
[--C-:B------:R-:W-:Y:S01]  /*6e50*/  HADD2.F32 R18, -RZ, R31.reuse.H0_H0 ;  /* 0x2000001fff127230 */ /* 0x100fe20000004100 */
[----:B------:R-:W-:Y:S01]  /*6e60*/  F2FP.F16.F32.PACK_AB R33, R7, R3 ;  /* 0x000000030721723e */ /* 0x000fe200000000ff */
[----:B------:R-:W-:Y:S02]  /*6e70*/  HADD2.F32 R0, -RZ, R31.H1_H1 ;  /* 0x3000001fff007230 */ /* 0x000fe40000004100 */
[C---:B------:R-:W-:Y:S01]  /*6e80*/  FMUL R11, R24.reuse, R11 ;  /* 0x0000000b180b7220 */ /* 0x040fe20000400000 */
[--C-:B------:R-:W-:Y:S02]  /*6e90*/  HADD2.F32 R2, -RZ, R36.reuse.H0_H0 ;  /* 0x20000024ff027230 */ /* 0x100fe40000004100 */
[C---:B------:R-:W-:Y:S01]  /*6ea0*/  FFMA R4, R27.reuse, R17, R4 ;  /* 0x000000111b047223 */ /* 0x040fe20000000004 */
[----:B------:R-:W-:Y:S02]  /*6eb0*/  HADD2.F32 R3, -RZ, R36.H1_H1 ;  /* 0x30000024ff037230 */ /* 0x000fe40000004100 */
[C---:B------:R-:W-:Y:S01]  /*6ec0*/  FFMA R5, R27.reuse, R16, R5 ;  /* 0x000000101b057223 */ /* 0x040fe20000000005 */
[C---:B------:R-:W-:Y:S01]  /*6ed0*/  FFMA R6, R27.reuse, R18, R6 ;  /* 0x000000121b067223 */ /* 0x040fe20000000006 */
[C---:B------:R-:W-:Y:S01]  /*6ee0*/  FFMA R11, R27.reuse, R0, R11 ;  /* 0x000000001b0b7223 */ /* 0x040fe2000000000b */
[--C-:B------:R-:W-:Y:S02]  /*6ef0*/  HADD2.F32 R7, -RZ, R37.reuse.H0_H0 ;  /* 0x20000025ff077230 */ /* 0x100fe40000004100 */
[C---:B------:R-:W-:Y:S01]  /*6f00*/  FFMA R8, R27.reuse, R2, R8 ;  /* 0x000000021b087223 */ /* 0x040fe20000000008 */
[----:B------:R-:W-:Y:S02]  /*6f10*/  HADD2.F32 R0, -RZ, R37.H1_H1 ;  /* 0x30000025ff007230 */ /* 0x000fe40000004100 */
[----:B------:R-:W-:Y:S01]  /*6f20*/  FFMA R9, R27, R3, R9 ;  /* 0x000000031b097223 */ /* 0x000fe20000000009 */
[C---:B------:R-:W-:Y:S01]  /*6f30*/  FMUL R15, R24.reuse, R15 ;  /* 0x0000000f180f7220 */ /* 0x040fe20000400000 */
[--C-:B------:R-:W-:Y:S01]  /*6f40*/  HADD2.F32 R2, -RZ, R38.reuse.H0_H0 ;  /* 0x20000026ff027230 */ /* 0x100fe20000004100 */
[----:B------:R-:W-:Y:S01]  /*6f50*/  F2FP.F16.F32.PACK_AB R34, R5, R4 ;  /* 0x000000040522723e */ /* 0x000fe200000000ff */
[----:B------:R-:W-:Y:S02]  /*6f60*/  HADD2.F32 R3, -RZ, R38.H1_H1 ;  /* 0x30000026ff037230 */ /* 0x000fe40000004100 */
[C---:B------:R-:W-:Y:S01]  /*6f70*/  FFMA R10, R27.reuse, R7, R10 ;  /* 0x000000071b0a7223 */ /* 0x040fe2000000000a */
[--C-:B------:R-:W-:Y:S02]  /*6f80*/  HADD2.F32 R4, -RZ, R39.reuse.H0_H0 ;  /* 0x20000027ff047230 */ /* 0x100fe40000004100 */
[C---:B------:R-:W-:Y:S01]  /*6f90*/  FFMA R15, R27.reuse, R0, R15 ;  /* 0x000000001b0f7223 */ /* 0x040fe2000000000f */
[----:B------:R-:W-:Y:S02]  /*6fa0*/  HADD2.F32 R5, -RZ, R39.H1_H1 ;  /* 0x30000027ff057230 */ /* 0x000fe40000004100 */
[----:B------:R-:W-:Y:S01]  /*6fb0*/  FMUL R19, R24, R19 ;  /* 0x0000001318137220 */ /* 0x000fe20000400000 */
[C---:B------:R-:W-:Y:S01]  /*6fc0*/  FFMA R12, R27.reuse, R2, R12 ;  /* 0x000000021b0c7223 */ /* 0x040fe2000000000c */
[C---:B------:R-:W-:Y:S01]  /*6fd0*/  FFMA R13, R27.reuse, R3, R13 ;  /* 0x000000031b0d7223 */ /* 0x040fe2000000000d */
[C---:B------:R-:W-:Y:S01]  /*6fe0*/  FFMA R14, R27.reuse, R4, R14 ;  /* 0x000000041b0e7223 */ /* 0x040fe2000000000e */
[----:B------:R-:W-:Y:S01]  /*6ff0*/  FFMA R19, R27, R5, R19 ;  /* 0x000000051b137223 */ /* 0x000fe20000000013 */
[----:B------:R-:W-:Y:S02]  /*7000*/  F2FP.F16.F32.PACK_AB R35, R11, R6 ;  /* 0x000000060b23723e */ /* 0x000fe400000000ff */
[----:B------:R-:W-:Y:S02]  /*7010*/  F2FP.F16.F32.PACK_AB R8, R9, R8 ;  /* 0x000000080908723e */ /* 0x000fe400000000ff */
[----:B------:R-:W-:Y:S01]  /*7020*/  F2FP.F16.F32.PACK_AB R9, R15, R10 ;  /* 0x0000000a0f09723e */ /* 0x000fe200000000ff */
[----:B------:R1:W-:Y:S01]  /*7030*/  STSM.16.M88.4 [R69+0x200], R32 ;  /* 0x0002002045007844 */ /* 0x0003e20000000200 */
[----:B------:R-:W-:Y:S02]  /*7040*/  F2FP.F16.F32.PACK_AB R10, R13, R12 ;  /* 0x0000000c0d0a723e */ /* 0x000fe400000000ff */
[----:B------:R-:W-:Y:S05]  /*7050*/  F2FP.F16.F32.PACK_AB R11, R19, R14 ;  /* 0x0000000e130b723e */ /* 0x000fea00000000ff */
[----:B------:R1:W-:Y:S01]  /*7060*/  STSM.16.M88.4 [R68+0x200], R8 ;  /* 0x0002000844007844 */ /* 0x0003e20000000200 */
[----:B------:R-:W-:Y:S01]  /*7070*/  @!PT LDS RZ, [RZ] ;  /* 0x00000000fffff984 */ /* 0x000fe20000000800 */
[----:B------:R-:W-:Y:S01]  /*7080*/  @!PT LDS RZ, [RZ] ;  /* 0x00000000fffff984 */ /* 0x000fe20000000800 */
[----:B------:R-:W-:Y:S01]  /*7090*/  @!PT LDS RZ, [RZ] ;  /* 0x00000000fffff984 */ /* 0x000fe20000000800 */
[----:B------:R-:W-:Y:S01]  /*70a0*/  @!PT LDS RZ, [RZ] ;  /* 0x00000000fffff984 */ /* 0x000fe20000000800 */
[----:B------:R2:W-:Y:S07]  /*70b0*/  MEMBAR.ALL.CTA ;  /* 0x0000000000007992 */ /* 0x0005ee0000008000 */
[----:B--2---:R-:W2:Y:S02]  /*70c0*/  FENCE.VIEW.ASYNC.S ;  /* 0x00000000000073c6 */ /* 0x004ea40000000000 */
[----:B--2---:R-:W-:Y:S06]  /*70d0*/  BAR.SYNC.DEFER_BLOCKING 0x1, 0x80 ;  /* 0x0042000000007b1d */ /* 0x004fec0000010000 */
[----:B------:R-:W-:Y:S05]  /*70e0*/  @P0 BRA `(.L_x_112) ;  /* 0x0000000000300947 */ /* 0x000fea0003800000 */
[----:B------:R-:W2:Y:S01]  /*70f0*/  LDCU.64 UR6, c[0x0][0x348] ;  /* 0x00006900ff0677ac */ /* 0x000ea20008000a00 */
[----:B------:R-:W-:Y:S02]  /*7100*/  R2UR UR42, R65 ;  /* 0x00000000412a72ca */ /* 0x000fe400000e0000 */
[----:B------:R-:W-:Y:S01]  /*7110*/  R2UR UR43, R63 ;  /* 0x000000003f2b72ca */ /* 0x000fe200000e0000 */
[----:B------:R-:W-:Y:S01]  /*7120*/  UIADD3 UR4, UPT, UPT, UR48, 0x200, URZ ;  /* 0x0000020030047890 */ /* 0x000fe2000fffe0ff */
[----:B------:R-:W-:Y:S05]  /*7130*/  R2UR UR44, R64 ;  /* 0x00000000402c72ca */ /* 0x000fea00000e0000 */
[----:B------:R-:W-:Y:S05]  /*7140*/  IMAD.U32 R61, RZ, RZ, UR4 ;  /* 0x00000004ff3d7e24 */ /* 0x000fea000f8e00ff */
[----:B------:R-:W-:Y:S01]  /*7150*/  R2UR UR40, R61 ;  /* 0x000000003d2872ca */ /* 0x000fe200000e0000 */
[----:B--2---:R-:W-:Y:S04]  /*7160*/  UIADD3 UR4, UP0, UPT, UR6, 0x680, URZ ;  /* 0x0000068006047890 */ /* 0x004fe8000ff1e0ff */
[----:B------:R-:W-:Y:S09]  /*7170*/  UIADD3.X UR5, UPT, UPT, URZ, UR7, URZ, UP0, !UPT ;  /* 0x00000007ff057290 */ /* 0x000ff200087fe4ff */
[----:B------:R2:W-:Y:S01]  /*7180*/  UTMASTG.4D.IM2COL [UR40], [UR4] ;  /* 0x00000028040073b5 */ /* 0x0005e20008058000 */
[----:B------:R0:W-:Y:S01]  /*7190*/  UTMACMDFLUSH ;  /* 0x00000000000079b7 */ /* 0x0001e20000000000 */
[----:B--2---:R-:W-:Y:S04]  /*71a0*/  DEPBAR.LE SB0, 0x1 ;  /* 0x000080400000791a */ /* 0x004fe80000000000 */
.L_x_112:
[----:B------:R-:W-:Y:S05]  /*71b0*/  BSYNC.RECONVERGENT B0 ;  /* 0x0000000000007941 */ /* 0x000fea0003800200 */
.L_x_111:
[----:B------:R-:W-:Y:S01]  /*71c0*/  BAR.SYNC.DEFER_BLOCKING 0x1, 0x80 ;  /* 0x0042000000007b1d */ /* 0x000fe20000010000 */
[----:B------:R-:W-:Y:S01]  /*71d0*/  ISETP.NE.AND P1, PT, R67, RZ, PT ;  /* 0x000000ff4300720c */ /* 0x000fe20003f25270 */
[----:B------:R-:W-:Y:S01]  /*71e0*/  UISETP.NE.AND UP0, UPT, UR52, URZ, UPT ;  /* 0x000000ff3400728c */ /* 0x000fe2000bf05270 */
[----:B------:R-:W-:Y:S11]  /*71f0*/  LEA R4, R71, UR48, 0x3 ;  /* 0x0000003047047c11 */ /* 0x000ff6000f8e18ff */
[----:B------:R-:W-:Y:S01]  /*7200*/  @P1 SHF.L.U32 R3, R46, 0x1f, RZ ;  /* 0x0000001f2e031819 */ /* 0x000fe200000006ff */
[----:B------:R-:W-:Y:S06]  /*7210*/  BRA.U !UP0, `(.L_x_113) ;  /* 0x0000000108247547 */ /* 0x000fec000b800000 */
[----:B------:R-:W2:Y:S01]  /*7220*/  S2R R0, SR_CgaCtaId ;  /* 0x0000000000007919 */ /* 0x000ea20000008800 */
[----:B------:R-:W-:Y:S01]  /*7230*/  IMAD.U32 R2, RZ, RZ, UR49 ;  /* 0x00000031ff027e24 */ /* 0x000fe2000f8e00ff */
[----:B------:R-:W-:Y:S04]  /*7240*/  UIADD3 UR4, UPT, UPT, UR49, 0x1, URZ ;  /* 0x0000000131047890 */ /* 0x000fe8000fffe0ff */
[----:B------:R-:W-:Y:S01]  /*7250*/  @P1 LEA R2, R2, UR48, 0x3 ;  /* 0x0000003002021c11 */ /* 0x000fe2000f8e18ff */
[----:B------:R-:W-:Y:S04]  /*7260*/  UISETP.NE.AND UP0, UPT, UR4, 0x4, UPT ;  /* 0x000000040400788c */ /* 0x000fe8000bf05270 */
[----:B------:R-:W-:Y:S01]  /*7270*/  @P1 VIADD R2, R2, 0x130 ;  /* 0x0000013002021836 */ /* 0x000fe20000000000 */
[----:B------:R-:W-:Y:S04]  /*7280*/  USEL UR49, UR4, URZ, UP0 ;  /* 0x000000ff04317287 */ /* 0x000fe80008000000 */
[----:B--2---:R-:W-:Y:S04]  /*7290*/  @P1 PRMT R0, R0, 0x654, R2 ;  /* 0x0000065400001816 */ /* 0x004fe80000000002 */
[----:B------:R2:W-:Y:S04]  /*72a0*/  @P1 SYNCS.ARRIVE.TRANS64.RED.A1T0 RZ, [R0+URZ], RZ ;  /* 0x000000ff00ff19a7 */ /* 0x0005e800081004ff */
.L_x_113:
[----:B------:R-:W4:Y:S01]  /*72b0*/  @P1 SYNCS.PHASECHK.TRANS64.TRYWAIT P0, [R4+URZ+0x110], R3 ;  /* 0x00011003040015a7 */ /* 0x000f2200080011ff */
[----:B------:R-:W-:Y:S01]  /*72c0*/  BSSY B1, `(.L_x_114) ;  /* 0x0000013000017945 */ /* 0x000fe20003800000 */
[----:B----4-:R-:W-:Y:S03]  /*72d0*/  @P1 SEL R73, RZ, 0x1, !P0 ;  /* 0x00000001ff491807 */ /* 0x010fe60004000000 */
[----:B------:R-:W-:Y:S05]  /*72e0*/  @!P1 BRA `(.L_x_115) ;  /* 0x0000000000409947 */ /* 0x000fea0003800000 */
[----:B------:R-:W-:Y:S01]  /*72f0*/  ISETP.NE.AND P1, PT, R74, RZ, PT ;  /* 0x000000ff4a00720c */ /* 0x000fe20003f25270 */
[----:B------:R-:W-:Y:S01]  /*7300*/  BSSY B0, `(.L_x_116) ;  /* 0x0000009000007945 */ /* 0x000fe20003800000 */
[----:B------:R-:W-:Y:S11]  /*7310*/  ISETP.NE.AND P0, PT, R73, RZ, PT ;  /* 0x000000ff4900720c */ /* 0x000ff60003f05270 */
[----:B------:R-:W-:Y:S05]  /*7320*/  @P1 IMAD R3, R71, 0x1000, R72 ;  /* 0x0000100047031824 */ /* 0x000fea00078e0248 */
[----:B------:R-:W-:Y:S05]  /*7330*/  @P1 IADD3 R2, PT, PT, R3, UR48, RZ ;  /* 0x0000003003021c10 */ /* 0x000fea000fffe0ff */
[----:B------:R-:W-:Y:S01]  /*7340*/  @P1 IMAD.IADD R2, R62, 0x1, R2 ;  /* 0x000000013e021824 */ /* 0x000fe200078e0202 */
[----:B------:R-:W-:Y:S06]  /*7350*/  @P0 BRA `(.L_x_117) ;  /* 0x00000000000c0947 */ /* 0x000fec0003800000 */
[----:B--2---:R-:W-:Y:S04]  /*7360*/  SHF.L.U32 R0, R46, 0x1f, RZ ;  /* 0x0000001f2e007819 */ /* 0x004fe800000006ff */
[----:B------:R-:W2:Y:S02]  /*7370*/  SYNCS.PHASECHK.TRANS64.TRYWAIT P0, [R4+URZ+0x110], R0 ;  /* 0x00011000040075a7 */ /* 0x000ea400080011ff */
[----:B--2---:R-:W-:Y:S05]  /*7380*/  @!P0 BRA `(.L_x_118) ;  /* 0x0000002800808947 */ /* 0x004fea0003800000 */
.L_x_117:
[----:B------:R-:W-:Y:S05]  /*7390*/  BSYNC B0 ;  /* 0x0000000000007941 */ /* 0x000fea0003800000 */
.L_x_116:
[----:B------:R-:W-:Y:S02]  /*73a0*/  ISETP.NE.AND P0, PT, R74, RZ, PT ;  /* 0x000000ff4a00720c */ /* 0x000fe40003f05270 */
[----:B------:R-:W-:Y:S11]  /*73b0*/  IADD3 R71, PT, PT, R71, 0x1, RZ ;  /* 0x0000000147477810 */ /* 0x000ff60007ffe0ff */
[----:B------:R-:W-:Y:S05]  /*73c0*/  @P0 WARPSYNC.ALL ;  /* 0x0000000000000948 */ /* 0x000fea0003800000 */
[----:B------:R4:W1:Y:S04]  /*73d0*/  @P0 LDSM.16.M88.4 R28, [R3+UR48+0x200] ;  /* 0x00020030031c083b */ /* 0x0008680008000200 */
[----:B------:R4:W1:Y:S02]  /*73e0*/  @P0 LDSM.16.M88.4 R36, [R2+0x200] ;  /* 0x000200000224083b */ /* 0x0008640000000200 */
.L_x_115:
[----:B------:R-:W-:Y:S05]  /*73f0*/  BSYNC B1 ;  /* 0x0000000000017941 */ /* 0x000fea0003800000 */
.L_x_114:
[----:B--2---:R-:W-:Y:S05]  /*7400*/  VIADD R0, R25, 0x20 ;  /* 0x0000002019007836 */ /* 0x004fea0000000000 */
[----:B------:R-:W-:Y:S04]  /*7410*/  SHF.R.U32.HI R0, RZ, 0x15, R0 ;  /* 0x00000015ff007819 */ /* 0x000fe80000011600 */
[----:B------:R-:W-:Y:S11]  /*7420*/  LOP3.LUT P0, RZ, R0, 0x3, R50, 0x48, !PT ;  /* 0x0000000300ff7812 */ /* 0x000ff60007804832 */
[----:B------:R-:W-:Y:S02]  /*7430*/  @!UPT UIADD3 URZ, UPT, UPT, URZ, URZ, URZ ;  /* 0x000000fffffff290 */ /* 0x000fe4000fffe0ff */
[----:B------:R-:W-:Y:S05]  /*7440*/  @!P0 BRA `(.L_x_119) ;  /* 0x0000000000408947 */ /* 0x000fea0003800000 */
[----:B------:R-:W2:Y:S01]  /*7450*/  LDCU.64 UR8, c[0x4][0x70] ;  /* 0x01000e00ff0877ac */ /* 0x000ea20008000a00 */
[----:B----4-:R-:W-:Y:S01]  /*7460*/  MOV R3, 0x0 ;  /* 0x0000000000037802 */ /* 0x010fe20000000f00 */
[----:B------:R-:W-:Y:S02]  /*7470*/  HFMA2 R12, -RZ, RZ, 0, 5.9604644775390625e-08 ;  /* 0x00000001ff0c7431 */ /* 0x000fe400000001ff */
[----:B-1----:R-:W-:Y:S02]  /*7480*/  IMAD.MOV.U32 R8, RZ, RZ, 0x192 ;  /* 0x00000192ff087424 */ /* 0x002fe400078e00ff */
[----:B------:R-:W-:Y:S01]  /*7490*/  IMAD.MOV.U32 R13, RZ, RZ, RZ ;  /* 0x000000ffff0d7224 */ /* 0x000fe200078e00ff */
[----:B------:R-:W1:Y:S01]  /*74a0*/  LDCU.64 UR6, c[0x4][0x78] ;  /* 0x01000f00ff0677ac */ /* 0x000e620008000a00 */
[----:B------:R-:W4:Y:S01]  /*74b0*/  LDC.64 R2, c[0x4][R3] ;  /* 0x0100000003027b82 */ /* 0x000f220000000a00 */
[----:B------:R-:W5:Y:S01]  /*74c0*/  LDCU.64 UR4, c[0x4][0x10] ;  /* 0x01000200ff0477ac */ /* 0x000f620008000a00 */
[----:B--2---:R-:W-:Y:S01]  /*74d0*/  MOV R5, UR9 ;  /* 0x0000000900057c02 */ /* 0x004fe20008000f00 */
[----:B------:R-:W-:Y:S01]  /*74e0*/  IMAD.U32 R4, RZ, RZ, UR8 ;  /* 0x00000008ff047e24 */ /* 0x000fe2000f8e00ff */
[----:B-1----:R-:W-:Y:S01]  /*74f0*/  MOV R7, UR7 ;  /* 0x0000000700077c02 */ /* 0x002fe20008000f00 */
[----:B------:R-:W-:Y:S01]  /*7500*/  IMAD.U32 R6, RZ, RZ, UR6 ;  /* 0x00000006ff067e24 */ /* 0x000fe2000f8e00ff */
[----:B-----5:R-:W-:Y:S01]  /*7510*/  MOV R11, UR5 ;  /* 0x00000005000b7c02 */ /* 0x020fe20008000f00 */
[----:B------:R-:W-:Y:S02]  /*7520*/  IMAD.U32 R10, RZ, RZ, UR4 ;  /* 0x00000004ff0a7e24 */ /* 0x000fe4000f8e00ff */
[----:B------:R-:W-:Y:S07]  /*7530*/  LEPC R20, `(.L_x_119) ;  /* 0x000000001014794e */ /* 0x000fee0000000000 */
[----:B---34-:R-:W-:Y:S05]  /*7540*/  CALL.ABS.NOINC R2 ;  /* 0x0000000002007343 */ /* 0x018fea0003c00000 */
.L_x_119:
[----:B------:R-:W-:Y:S01]  /*7550*/  ISETP.NE.AND P6, PT, R67, RZ, PT ;  /* 0x000000ff4300720c */ /* 0x000fe20003fc5270 */
[----:B------:R-:W-:Y:S05]  /*7560*/  WARPSYNC.ALL ;  /* 0x0000000000007948 */ /* 0x000fea0003800000 */
[----:B------:R-:W-:Y:S01]  /*7570*/  R2UR UR4, R25 ;  /* 0x00000000190472ca */ /* 0x000fe200000e0000 */
[--C-:B-1--4-:R-:W-:Y:S01]  /*7580*/  HADD2.F32 R3, -RZ, R28.reuse.H0_H0 ;  /* 0x2000001cff037230 */ /* 0x112fe20000004100 */
[----:B------:R-:W1:Y:S01]  /*7590*/  S2R R75, SR_CgaCtaId ;  /* 0x00000000004b7919 */ /* 0x000e620000008800 */
[--C-:B------:R-:W-:Y:S01]  /*75a0*/  HADD2.F32 R20, -RZ, R29.reuse.H0_H0 ;  /* 0x2000001dff147230 */ /* 0x100fe20000004100 */
[----:B------:R-:W-:Y:S01]  /*75b0*/  ISETP.NE.AND P0, PT, R48, RZ, PT ;  /* 0x000000ff3000720c */ /* 0x000fe20003f05270 */
[----:B------:R-:W-:Y:S01]  /*75c0*/  HADD2.F32 R21, -RZ, R29.H1_H1 ;  /* 0x3000001dff157230 */ /* 0x000fe20000004100 */
[----:B------:R-:W-:Y:S07]  /*75d0*/  BSSY.RECONVERGENT B0, `(.L_x_120) ;  /* 0x0000052000007945 */ /* 0x000fee0003800200 */
[----:B------:R-:W2:Y:S02]  /*75e0*/  LDTM.16dp256bit.x4 R4, tmem[UR4+0x20] ;  /* 0x00002004000479ee */ /* 0x000ea40008120000 */
[C---:B--2---:R-:W-:Y:S01]  /*75f0*/  FMUL R0, R24.reuse, R4 ;  /* 0x0000000418007220 */ /* 0x044fe20000400000 */
[----:B------:R-:W-:Y:S02]  /*7600*/  HADD2.F32 R4, -RZ, R28.H1_H1 ;  /* 0x3000001cff047230 */ /* 0x000fe40000004100 */
[C---:B------:R-:W-:Y:S01]  /*7610*/  FMUL R2, R24.reuse, R5 ;  /* 0x0000000518027220 */ /* 0x040fe20000400000 */
[C---:B------:R-:W-:Y:S01]  /*7620*/  FMUL R7, R24.reuse, R7 ;  /* 0x0000000718077220 */ /* 0x040fe20000400000 */
[C---:B------:R-:W-:Y:S01]  /*7630*/  FFMA R0, R27.reuse, R3, R0 ;  /* 0x000000031b007223 */ /* 0x040fe20000000000 */
[C---:B------:R-:W-:Y:S01]  /*7640*/  FMUL R3, R24.reuse, R6 ;  /* 0x0000000618037220 */ /* 0x040fe20000400000 */
[C---:B------:R-:W-:Y:S01]  /*7650*/  FFMA R2, R27.reuse, R4, R2 ;  /* 0x000000041b027223 */ /* 0x040fe20000000002 */
[C---:B------:R-:W-:Y:S01]  /*7660*/  FMUL R4, R24.reuse, R8 ;  /* 0x0000000818047220 */ /* 0x040fe20000400000 */
[----:B------:R-:W-:Y:S01]  /*7670*/  FMUL R8, R24, R12 ;  /* 0x0000000c18087220 */ /* 0x000fe20000400000 */
[C---:B------:R-:W-:Y:S01]  /*7680*/  FFMA R3, R27.reuse, R20, R3 ;  /* 0x000000141b037223 */ /* 0x040fe20000000003 */
[----:B------:R-:W-:Y:S01]  /*7690*/  FFMA R7, R27, R21, R7 ;  /* 0x000000151b077223 */ /* 0x000fe20000000007 */
[----:B------:R-:W-:Y:S01]  /*76a0*/  F2FP.F16.F32.PACK_AB R32, R2, R0 ;  /* 0x000000000220723e */ /* 0x000fe200000000ff */
[C---:B------:R-:W-:Y:S01]  /*76b0*/  FMUL R12, R24.reuse, R16 ;  /* 0x00000010180c7220 */ /* 0x040fe20000400000 */
[--C-:B------:R-:W-:Y:S02]  /*76c0*/  HADD2.F32 R16, -RZ, R30.reuse.H0_H0 ;  /* 0x2000001eff107230 */ /* 0x100fe40000004100 */
[C---:B------:R-:W-:Y:S01]  /*76d0*/  FMUL R5, R24.reuse, R9 ;  /* 0x0000000918057220 */ /* 0x040fe20000400000 */
[----:B------:R-:W-:Y:S01]  /*76e0*/  F2FP.F16.F32.PACK_AB R33, R7, R3 ;  /* 0x000000030721723e */ /* 0x000fe200000000ff */
[----:B------:R-:W-:Y:S02]  /*76f0*/  HADD2.F32 R0, -RZ, R30.H1_H1 ;  /* 0x3000001eff007230 */ /* 0x000fe40000004100 */
[C---:B------:R-:W-:Y:S01]  /*7700*/  FMUL R6, R24.reuse, R10 ;  /* 0x0000000a18067220 */ /* 0x040fe20000400000 */
[--C-:B------:R-:W-:Y:S02]  /*7710*/  HADD2.F32 R2, -RZ, R31.reuse.H0_H0 ;  /* 0x2000001fff027230 */ /* 0x100fe40000004100 */
[C---:B------:R-:W-:Y:S01]  /*7720*/  FMUL R11, R24.reuse, R11 ;  /* 0x0000000b180b7220 */ /* 0x040fe20000400000 */
[----:B------:R-:W-:Y:S02]  /*7730*/  HADD2.F32 R3, -RZ, R31.H1_H1 ;  /* 0x3000001fff037230 */ /* 0x000fe40000004100 */
[C---:B------:R-:W-:Y:S01]  /*7740*/  FFMA R4, R27.reuse, R16, R4 ;  /* 0x000000101b047223 */ /* 0x040fe20000000004 */
[C---:B------:R-:W-:Y:S01]  /*7750*/  FFMA R5, R27.reuse, R0, R5 ;  /* 0x000000001b057223 */ /* 0x040fe20000000005 */
[C---:B------:R-:W-:Y:S01]  /*7760*/  FFMA R6, R27.reuse, R2, R6 ;  /* 0x000000021b067223 */ /* 0x040fe20000000006 */
[--C-:B------:R-:W-:Y:S02]  /*7770*/  HADD2.F32 R0, -RZ, R36.reuse.H0_H0 ;  /* 0x20000024ff007230 */ /* 0x100fe40000004100 */
[----:B------:R-:W-:Y:S01]  /*7780*/  FFMA R11, R27, R3, R11 ;  /* 0x000000031b0b7223 */ /* 0x000fe2000000000b */
[----:B------:R-:W-:Y:S01]  /*7790*/  HADD2.F32 R2, -RZ, R36.H1_H1 ;  /* 0x30000024ff027230 */ /* 0x000fe20000004100 */
[----:B------:R-:W-:Y:S01]  /*77a0*/  F2FP.F16.F32.PACK_AB R34, R5, R4 ;  /* 0x000000040522723e */ /* 0x000fe200000000ff */
[C---:B------:R-:W-:Y:S01]  /*77b0*/  FMUL R9, R24.reuse, R13 ;  /* 0x0000000d18097220 */ /* 0x040fe20000400000 */
[--C-:B------:R-:W-:Y:S01]  /*77c0*/  HADD2.F32 R3, -RZ, R37.reuse.H0_H0 ;  /* 0x20000025ff037230 */ /* 0x100fe20000004100 */
[----:B------:R-:W-:Y:S01]  /*77d0*/  F2FP.F16.F32.PACK_AB R35, R11, R6 ;  /* 0x000000060b23723e */ /* 0x000fe200000000ff */
[C---:B------:R-:W-:Y:S01]  /*77e0*/  FMUL R10, R24.reuse, R14 ;  /* 0x0000000e180a7220 */ /* 0x040fe20000400000 */
[C---:B------:R-:W-:Y:S01]  /*77f0*/  FFMA R8, R27.reuse, R0, R8 ;  /* 0x000000001b087223 */ /* 0x040fe20000000008 */
[C---:B------:R-:W-:Y:S01]  /*7800*/  FFMA R9, R27.reuse, R2, R9 ;  /* 0x000000021b097223 */ /* 0x040fe20000000009 */
[----:B------:R-:W-:Y:S01]  /*7810*/  HADD2.F32 R0, -RZ, R37.H1_H1 ;  /* 0x30000025ff007230 */ /* 0x000fe20000004100 */
[----:B------:R2:W-:Y:S01]  /*7820*/  STSM.16.M88.4 [R69+0x1200], R32 ;  /* 0x0012002045007844 */ /* 0x0005e20000000200 */
[----:B------:R-:W-:Y:S01]  /*7830*/  FFMA R10, R27, R3, R10 ;  /* 0x000000031b0a7223 */ /* 0x000fe2000000000a */
[C---:B------:R-:W-:Y:S01]  /*7840*/  FMUL R15, R24.reuse, R15 ;  /* 0x0000000f180f7220 */ /* 0x040fe20000400000 */
[----:B------:R-:W-:Y:S01]  /*7850*/  F2FP.F16.F32.PACK_AB R8, R9, R8 ;  /* 0x000000080908723e */ /* 0x000fe200000000ff */
[--C-:B------:R-:W-:Y:S02]  /*7860*/  HADD2.F32 R2, -RZ, R38.reuse.H0_H0 ;  /* 0x20000026ff027230 */ /* 0x100fe40000004100 */
[C---:B------:R-:W-:Y:S01]  /*7870*/  FMUL R13, R24.reuse, R17 ;  /* 0x00000011180d7220 */ /* 0x040fe20000400000 */
[----:B------:R-:W-:Y:S02]  /*7880*/  HADD2.F32 R3, -RZ, R38.H1_H1 ;  /* 0x30000026ff037230 */ /* 0x000fe40000004100 */
[C---:B------:R-:W-:Y:S01]  /*7890*/  FMUL R14, R24.reuse, R18 ;  /* 0x00000012180e7220 */ /* 0x040fe20000400000 */
[--C-:B------:R-:W-:Y:S02]  /*78a0*/  HADD2.F32 R4, -RZ, R39.reuse.H0_H0 ;  /* 0x20000027ff047230 */ /* 0x100fe40000004100 */
[C---:B------:R-:W-:Y:S01]  /*78b0*/  FFMA R15, R27.reuse, R0, R15 ;  /* 0x000000001b0f7223 */ /* 0x040fe2000000000f */
[----:B------:R-:W-:Y:S01]  /*78c0*/  MOV R0, UR49 ;  /* 0x0000003100007c02 */ /* 0x000fe20008000f00 */
        /* <DEDUP_REMOVED lines=8> */
[----:B------:R-:W-:Y:S02]  /*7950*/  F2FP.F16.F32.PACK_AB R11, R19, R14 ;  /* 0x0000000e130b723e */ /* 0x000fe400000000ff */
[----:B------:R-:W-:Y:S02]  /*7960*/  @P6 LEA R0, R0, UR48, 0x3 ;  /* 0x0000003000006c11 */ /* 0x000fe4000f8e18ff */
[----:B------:R-:W-:Y:S01]  /*7970*/  LEA R2, R71, UR48, 0x3 ;  /* 0x0000003047027c11 */ /* 0x000fe2000f8e18ff */
[----:B------:R2:W-:Y:S01]  /*7980*/  STSM.16.M88.4 [R68+0x1200], R8 ;  /* 0x0012000844007844 */ /* 0x0005e20000000200 */
[----:B------:R-:W-:Y:S02]  /*7990*/  @P6 IADD3 R0, PT, PT, R0, 0x130, RZ ;  /* 0x0000013000006810 */ /* 0x000fe40007ffe0ff */
[----:B------:R-:W-:Y:S01]  /*79a0*/  @P6 SHF.L.U32 R3, R46, 0x1f, RZ ;  /* 0x0000001f2e036819 */ /* 0x000fe200000006ff */
[----:B------:R-:W-:Y:S01]  /*79b0*/  @!PT LDS RZ, [RZ] ;  /* 0x00000000fffff984 */ /* 0x000fe20000000800 */
[----:B------:R-:W-:Y:S01]  /*79c0*/  @!PT LDS RZ, [RZ] ;  /* 0x00000000fffff984 */ /* 0x000fe20000000800 */
[----:B------:R-:W-:Y:S01]  /*79d0*/  @!PT LDS RZ, [RZ] ;  /* 0x00000000fffff984 */ /* 0x000fe20000000800 */
[----:B------:R-:W-:Y:S01]  /*79e0*/  @!PT LDS RZ, [RZ] ;  /* 0x00000000fffff984 */ /* 0x000fe20000000800 */
[----:B------:R4:W-:Y:S06]  /*79f0*/  MEMBAR.ALL.CTA ;  /* 0x0000000000007992 */ /* 0x0009ec0000008000 */
[----:B----4-:R-:W4:Y:S01]  /*7a00*/  FENCE.VIEW.ASYNC.S ;  /* 0x00000000000073c6 */ /* 0x010f220000000000 */
[----:B-1----:R-:W-:Y:S01]  /*7a10*/  @P6 PRMT R0, R75, 0x654, R0 ;  /* 0x000006544b006816 */ /* 0x002fe20000000000 */
[----:B----4-:R-:W-:Y:S06]  /*7a20*/  BAR.SYNC.DEFER_BLOCKING 0x1, 0x80 ;  /* 0x0042000000007b1d */ /* 0x010fec0000010000 */
[----:B------:R-:W-:Y:S05]  /*7a30*/  @P0 BRA `(.L_x_121) ;  /* 0x00000000002c0947 */ /* 0x000fea0003800000 */
[----:B------:R-:W1:Y:S01]  /*7a40*/  LDCU.64 UR6, c[0x0][0x348] ;  /* 0x00006900ff0677ac */ /* 0x000e620008000a00 */
[----:B------:R-:W-:Y:S02]  /*7a50*/  R2UR UR10, R65 ;  /* 0x00000000410a72ca */ /* 0x000fe400000e0000 */
[----:B------:R-:W-:Y:S01]  /*7a60*/  R2UR UR11, R63 ;  /* 0x000000003f0b72ca */ /* 0x000fe200000e0000 */
[----:B------:R-:W-:Y:S01]  /*7a70*/  UIADD3 UR9, UPT, UPT, UR41, 0x20, URZ ;  /* 0x0000002029097890 */ /* 0x000fe2000fffe0ff */
[----:B------:R-:W-:Y:S01]  /*7a80*/  R2UR UR12, R64 ;  /* 0x00000000400c72ca */ /* 0x000fe200000e0000 */
[----:B------:R-:W-:Y:S02]  /*7a90*/  UIADD3 UR8, UPT, UPT, UR48, 0x1200, URZ ;  /* 0x0000120030087890 */ /* 0x000fe4000fffe0ff */
[----:B-1----:R-:W-:Y:S04]  /*7aa0*/  UIADD3 UR4, UP0, UPT, UR6, 0x680, URZ ;  /* 0x0000068006047890 */ /* 0x002fe8000ff1e0ff */
[----:B------:R-:W-:Y:S09]  /*7ab0*/  UIADD3.X UR5, UPT, UPT, URZ, UR7, URZ, UP0, !UPT ;  /* 0x00000007ff057290 */ /* 0x000ff200087fe4ff */
[----:B------:R1:W-:Y:S01]  /*7ac0*/  UTMASTG.4D.IM2COL [UR8], [UR4] ;  /* 0x00000008040073b5 */ /* 0x0003e20008058000 */
[----:B------:R0:W-:Y:S01]  /*7ad0*/  UTMACMDFLUSH ;  /* 0x00000000000079b7 */ /* 0x0001e20000000000 */
[----:B-1----:R-:W-:Y:S04]  /*7ae0*/  DEPBAR.LE SB0, 0x1 ;  /* 0x000080400000791a */ /* 0x002fe80000000000 */
.L_x_121:
[----:B------:R-:W-:Y:S05]  /*7af0*/  BSYNC.RECONVERGENT B0 ;  /* 0x0000000000007941 */ /* 0x000fea0003800200 */
.L_x_120:
[----:B------:R-:W-:Y:S01]  /*7b00*/  BAR.SYNC.DEFER_BLOCKING 0x1, 0x80 ;  /* 0x0042000000007b1d */ /* 0x000fe20000010000 */
[----:B------:R-:W-:Y:S04]  /*7b10*/  UIADD3 UR4, UPT, UPT, UR49, 0x1, URZ ;  /* 0x0000000131047890 */ /* 0x000fe8000fffe0ff */
[----:B------:R-:W-:Y:S04]  /*7b20*/  UISETP.NE.AND UP0, UPT, UR4, 0x4, UPT ;  /* 0x000000040400788c */ /* 0x000fe8000bf05270 */
[----:B------:R-:W-:Y:S01]  /*7b30*/  USEL UR40, UR4, URZ, UP0 ;  /* 0x000000ff04287287 */ /* 0x000fe20008000000 */
[----:B------:R1:W-:Y:S01]  /*7b40*/  @P6 SYNCS.ARRIVE.TRANS64.RED.A1T0 RZ, [R0+URZ], RZ ;  /* 0x000000ff00ff69a7 */ /* 0x0003e200081004ff */
[----:B------:R-:W-:Y:S01]  /*7b50*/  BSSY B1, `(.L_x_122) ;  /* 0x0000014000017945 */ /* 0x000fe20003800000 */
[----:B------:R-:W4:Y:S02]  /*7b60*/  @P6 SYNCS.PHASECHK.TRANS64.TRYWAIT P0, [R2+URZ+0x110], R3 ;  /* 0x00011003020065a7 */ /* 0x000f2400080011ff */
[----:B----4-:R-:W-:Y:S01]  /*7b70*/  @P6 SEL R73, RZ, 0x1, !P0 ;  /* 0x00000001ff496807 */ /* 0x010fe20004000000 */
[----:B-1----:R-:W-:Y:S06]  /*7b80*/  @!P6 BRA `(.L_x_123) ;  /* 0x000000000040e947 */ /* 0x002fec0003800000 */
[----:B------:R-:W-:Y:S01]  /*7b90*/  ISETP.NE.AND P1, PT, R74, RZ, PT ;  /* 0x000000ff4a00720c */ /* 0x000fe20003f25270 */
[----:B------:R-:W-:Y:S01]  /*7ba0*/  BSSY B0, `(.L_x_124) ;  /* 0x0000009000007945 */ /* 0x000fe20003800000 */
[----:B------:R-:W-:Y:S11]  /*7bb0*/  ISETP.NE.AND P0, PT, R73, RZ, PT ;  /* 0x000000ff4900720c */ /* 0x000ff60003f05270 */
[----:B------:R-:W-:Y:S05]  /*7bc0*/  @P1 IMAD R3, R71, 0x1000, R72 ;  /* 0x0000100047031824 */ /* 0x000fea00078e0248 */
[----:B------:R-:W-:Y:S05]  /*7bd0*/  @P1 IADD3 R0, PT, PT, R3, UR48, RZ ;  /* 0x0000003003001c10 */ /* 0x000fea000fffe0ff */
[----:B------:R-:W-:Y:S01]  /*7be0*/  @P1 IMAD.IADD R0, R62, 0x1, R0 ;  /* 0x000000013e001824 */ /* 0x000fe200078e0200 */
[----:B------:R-:W-:Y:S06]  /*7bf0*/  @P0 BRA `(.L_x_125) ;  /* 0x00000000000c0947 */ /* 0x000fec0003800000 */
[----:B------:R-:W-:Y:S04]  /*7c00*/  SHF.L.U32 R4, R46, 0x1f, RZ ;  /* 0x0000001f2e047819 */ /* 0x000fe800000006ff */
[----:B------:R-:W1:Y:S02]  /*7c10*/  SYNCS.PHASECHK.TRANS64.TRYWAIT P0, [R2+URZ+0x110], R4 ;  /* 0x00011004020075a7 */ /* 0x000e6400080011ff */
[----:B-1----:R-:W-:Y:S05]  /*7c20*/  @!P0 BRA `(.L_x_126) ;  /* 0x00000020006c8947 */ /* 0x002fea0003800000 */
.L_x_125:
[----:B------:R-:W-:Y:S05]  /*7c30*/  BSYNC B0 ;  /* 0x0000000000007941 */ /* 0x000fea0003800000 */
.L_x_124:
[----:B------:R-:W-:Y:S02]  /*7c40*/  ISETP.NE.AND P0, PT, R74, RZ, PT ;  /* 0x000000ff4a00720c */ /* 0x000fe40003f05270 */
[----:B------:R-:W-:Y:S11]  /*7c50*/  IADD3 R71, PT, PT, R71, 0x1, RZ ;  /* 0x0000000147477810 */ /* 0x000ff60007ffe0ff */
[----:B------:R-:W-:Y:S05]  /*7c60*/  @P0 WARPSYNC.ALL ;  /* 0x0000000000000948 */ /* 0x000fea0003800000 */
[----:B------:R4:W1:Y:S04]  /*7c70*/  @P0 LDSM.16.M88.4 R28, [R3+UR48+0x200] ;  /* 0x00020030031c083b */ /* 0x0008680008000200 */
[----:B------:R4:W1:Y:S02]  /*7c80*/  @P0 LDSM.16.M88.4 R36, [R0+0x200] ;  /* 0x000200000024083b */ /* 0x0008640000000200 */
.L_x_123:
[----:B------:R-:W-:Y:S05]  /*7c90*/  BSYNC B1 ;  /* 0x0000000000017941 */ /* 0x000fea0003800000 */
.L_x_122:
[----:B----4-:R-:W-:Y:S05]  /*7ca0*/  VIADD R0, R25, 0x40 ;  /* 0x0000004019007836 */ /* 0x010fea0000000000 */
[----:B------:R-:W-:Y:S04]  /*7cb0*/  SHF.R.U32.HI R0, RZ, 0x15, R0 ;  /* 0x00000015ff007819 */ /* 0x000fe80000011600 */
[----:B------:R-:W-:Y:S11]  /*7cc0*/  LOP3.LUT P0, RZ, R0, 0x3, R50, 0x48, !PT ;  /* 0x0000000300ff7812 */ /* 0x000ff60007804832 */
[----:B------:R-:W-:Y:S02]  /*7cd0*/  @!UPT UIADD3 URZ, UPT, UPT, URZ, URZ, URZ ;  /* 0x000000fffffff290 */ /* 0x000fe4000fffe0ff */
[----:B------:R-:W-:Y:S05]  /*7ce0*/  @!P0 BRA `(.L_x_127) ;  /* 0x0000000000408947 */ /* 0x000fea0003800000 */
[----:B------:R-:W4:Y:S01]  /*7cf0*/  LDCU.64 UR8, c[0x4][0x70] ;  /* 0x01000e00ff0877ac */ /* 0x000f220008000a00 */
[----:B------:R-:W-:Y:S01]  /*7d00*/  MOV R3, 0x0 ;  /* 0x0000000000037802 */ /* 0x000fe20000000f00 */
[----:B------:R-:W-:Y:S02]  /*7d10*/  HFMA2 R12, -RZ, RZ, 0, 5.9604644775390625e-08 ;  /* 0x00000001ff0c7431 */ /* 0x000fe400000001ff */
[----:B--2---:R-:W-:Y:S02]  /*7d20*/  IMAD.MOV.U32 R8, RZ, RZ, 0x192 ;  /* 0x00000192ff087424 */ /* 0x004fe400078e00ff */
[----:B------:R-:W-:Y:S01]  /*7d30*/  IMAD.MOV.U32 R13, RZ, RZ, RZ ;  /* 0x000000ffff0d7224 */ /* 0x000fe200078e00ff */
[----:B------:R-:W2:Y:S01]  /*7d40*/  LDCU.64 UR6, c[0x4][0x78] ;  /* 0x01000f00ff0677ac */ /* 0x000ea20008000a00 */
[----:B-1----:R-:W1:Y:S01]  /*7d50*/  LDC.64 R2, c[0x4][R3] ;  /* 0x0100000003027b82 */ /* 0x002e620000000a00 */
[----:B------:R-:W5:Y:S01]  /*7d60*/  LDCU.64 UR4, c[0x4][0x10] ;  /* 0x01000200ff0477ac */ /* 0x000f620008000a00 */
[----:B----4-:R-:W-:Y:S01]  /*7d70*/  MOV R5, UR9 ;  /* 0x0000000900057c02 */ /* 0x010fe20008000f00 */
[----:B------:R-:W-:Y:S01]  /*7d80*/  IMAD.U32 R4, RZ, RZ, UR8 ;  /* 0x00000008ff047e24 */ /* 0x000fe2000f8e00ff */
[----:B--2---:R-:W-:Y:S01]  /*7d90*/  MOV R7, UR7 ;  /* 0x0000000700077c02 */ /* 0x004fe20008000f00 */
[----:B------:R-:W-:Y:S01]  /*7da0*/  IMAD.U32 R6, RZ, RZ, UR6 ;  /* 0x00000006ff067e24 */ /* 0x000fe2000f8e00ff */
[----:B-----5:R-:W-:Y:S01]  /*7db0*/  MOV R11, UR5 ;  /* 0x00000005000b7c02 */ /* 0x020fe20008000f00 */
[----:B------:R-:W-:Y:S02]  /*7dc0*/  IMAD.U32 R10, RZ, RZ, UR4 ;  /* 0x00000004ff0a7e24 */ /* 0x000fe4000f8e00ff */
[----:B------:R-:W-:Y:S07]  /*7dd0*/  LEPC R20, `(.L_x_127) ;  /* 0x000000001014794e */ /* 0x000fee0000000000 */
[----:B-1-3--:R-:W-:Y:S05]  /*7de0*/  CALL.ABS.NOINC R2 ;  /* 0x0000000002007343 */ /* 0x00afea0003c00000 */
.L_x_127:
[----:B------:R-:W-:Y:S01]  /*7df0*/  ISETP.NE.AND P6, PT, R67, RZ, PT ;  /* 0x000000ff4300720c */ /* 0x000fe20003fc5270 */
[----:B------:R-:W-:Y:S05]  /*7e00*/  WARPSYNC.ALL ;  /* 0x0000000000007948 */ /* 0x000fea0003800000 */
[----:B------:R-:W-:Y:S01]  /*7e10*/  R2UR UR4, R25 ;  /* 0x00000000190472ca */ /* 0x000fe200000e0000 */
[--C-:B-1----:R-:W-:Y:S01]  /*7e20*/  HADD2.F32 R3, -RZ, R28.reuse.H0_H0 ;  /* 0x2000001cff037230 */ /* 0x102fe20000004100 */
[----:B------:R-:W-:Y:S01]  /*7e30*/  ISETP.NE.AND P0, PT, R48, RZ, PT ;  /* 0x000000ff3000720c */ /* 0x000fe20003f05270 */
[--C-:B------:R-:W-:Y:S01]  /*7e40*/  HADD2.F32 R20, -RZ, R29.reuse.H0_H0 ;  /* 0x2000001dff147230 */ /* 0x100fe20000004100 */
[----:B------:R-:W-:Y:S01]  /*7e50*/  BSSY.RECONVERGENT B0, `(.L_x_128) ;  /* 0x0000053000007945 */ /* 0x000fe20003800200 */
[----:B------:R-:W-:Y:S08]  /*7e60*/  HADD2.F32 R21, -RZ, R29.H1_H1 ;  /* 0x3000001dff157230 */ /* 0x000ff00000004100 */
[----:B--2---:R-:W1:Y:S02]  /*7e70*/  LDTM.16dp256bit.x4 R4, tmem[UR4+0x40] ;  /* 0x00004004000479ee */ /* 0x004e640008120000 */
[C---:B-1----:R-:W-:Y:S01]  /*7e80*/  FMUL R0, R24.reuse, R4 ;  /* 0x0000000418007220 */ /* 0x042fe20000400000 */
[----:B------:R-:W-:Y:S02]  /*7e90*/  HADD2.F32 R4, -RZ, R28.H1_H1 ;  /* 0x3000001cff047230 */ /* 0x000fe40000004100 */
[C---:B------:R-:W-:Y:S01]  /*7ea0*/  FMUL R2, R24.reuse, R5 ;  /* 0x0000000518027220 */ /* 0x040fe20000400000 */
[C---:B------:R-:W-:Y:S01]  /*7eb0*/  FMUL R7, R24.reuse, R7 ;  /* 0x0000000718077220 */ /* 0x040fe20000400000 */
[C---:B------:R-:W-:Y:S01]  /*7ec0*/  FFMA R0, R27.reuse, R3, R0 ;  /* 0x000000031b007223 */ /* 0x040fe20000000000 */
[C---:B------:R-:W-:Y:S01]  /*7ed0*/  FMUL R3, R24.reuse, R6 ;  /* 0x0000000618037220 */ /* 0x040fe20000400000 */
[C---:B------:R-:W-:Y:S01]  /*7ee0*/  FFMA R2, R27.reuse, R4, R2 ;  /* 0x000000041b027223 */ /* 0x040fe20000000002 */
[C---:B------:R-:W-:Y:S01]  /*7ef0*/  FMUL R4, R24.reuse, R8 ;  /* 0x0000000818047220 */ /* 0x040fe20000400000 */
[C---:B------:R-:W-:Y:S01]  /*7f00*/  FMUL R8, R24.reuse, R12 ;  /* 0x0000000c18087220 */ /* 0x040fe20000400000 */
[----:B------:R-:W-:Y:S01]  /*7f10*/  FMUL R12, R24, R16 ;  /* 0x00000010180c7220 */ /* 0x000fe20000400000 */
[C---:B------:R-:W-:Y:S01]  /*7f20*/  FFMA R3, R27.reuse, R20, R3 ;  /* 0x000000141b037223 */ /* 0x040fe20000000003 */
[----:B------:R-:W-:Y:S01]  /*7f30*/  F2FP.F16.F32.PACK_AB R32, R2, R0 ;  /* 0x000000000220723e */ /* 0x000fe200000000ff */
[--C-:B------:R-:W-:Y:S02]  /*7f40*/  HADD2.F32 R16, -RZ, R30.reuse.H0_H0 ;  /* 0x2000001eff107230 */ /* 0x100fe40000004100 */
[C---:B------:R-:W-:Y:S01]  /*7f50*/  FMUL R5, R24.reuse, R9 ;  /* 0x0000000918057220 */ /* 0x040fe20000400000 */
[----:B------:R-:W-:Y:S02]  /*7f60*/  HADD2.F32 R0, -RZ, R30.H1_H1 ;  /* 0x3000001eff007230 */ /* 0x000fe40000004100 */
[C---:B------:R-:W-:Y:S01]  /*7f70*/  FFMA R7, R27.reuse, R21, R7 ;  /* 0x000000151b077223 */ /* 0x040fe20000000007 */
[--C-:B------:R-:W-:Y:S02]  /*7f80*/  HADD2.F32 R2, -RZ, R31.reuse.H0_H0 ;  /* 0x2000001fff027230 */ /* 0x100fe40000004100 */
[C---:B------:R-:W-:Y:S01]  /*7f90*/  FMUL R6, R24.reuse, R10 ;  /* 0x0000000a18067220 */ /* 0x040fe20000400000 */
[C---:B------:R-:W-:Y:S01]  /*7fa0*/  FFMA R4, R27.reuse, R16, R4 ;  /* 0x000000101b047223 */ /* 0x040fe20000000004 */
[----:B------:R-:W-:Y:S01]  /*7fb0*/  FFMA R5, R27, R0, R5 ;  /* 0x000000001b057223 */ /* 0x000fe20000000005 */
[----:B------:R-:W-:Y:S01]  /*7fc0*/  F2FP.F16.F32.PACK_AB R33, R7, R3 ;  /* 0x000000030721723e */ /* 0x000fe200000000ff */
[----:B------:R-:W-:Y:S02]  /*7fd0*/  HADD2.F32 R16, -RZ, R31.H1_H1 ;  /* 0x3000001fff107230 */ /* 0x000fe40000004100 */
        /* <DEDUP_REMOVED lines=9> */
[C---:B------:R-:W-:Y:S01]  /*8070*/  FFMA R8, R27.reuse, R0, R8 ;  /* 0x000000001b087223 */ /* 0x040fe20000000008 */
[C---:B------:R-:W-:Y:S01]  /*8080*/  FFMA R9, R27.reuse, R2, R9 ;  /* 0x000000021b097223 */ /* 0x040fe20000000009 */
[----:B------:R-:W-:Y:S02]  /*8090*/  HADD2.F32 R0, -RZ, R37.H1_H1 ;  /* 0x30000025ff007230 */ /* 0x000fe40000004100 */
[----:B------:R-:W-:Y:S01]  /*80a0*/  FFMA R10, R27, R3, R10 ;  /* 0x000000031b0a7223 */ /* 0x000fe2000000000a */
[----:B------:R-:W-:Y:S01]  /*80b0*/  F2FP.F16.F32.PACK_AB R35, R11, R6 ;  /* 0x000000060b23723e */ /* 0x000fe200000000ff */
[C---:B------:R-:W-:Y:S01]  /*80c0*/  FMUL R15, R24.reuse, R15 ;  /* 0x0000000f180f7220 */ /* 0x040fe20000400000 */
[--C-:B------:R-:W-:Y:S02]  /*80d0*/  HADD2.F32 R2, -RZ, R38.reuse.H0_H0 ;  /* 0x20000026ff027230 */ /* 0x100fe40000004100 */
[C---:B------:R-:W-:Y:S01]  /*80e0*/  FMUL R13, R24.reuse, R17 ;  /* 0x00000011180d7220 */ /* 0x040fe20000400000 */
[----:B------:R-:W-:Y:S01]  /*80f0*/  HADD2.F32 R3, -RZ, R38.H1_H1 ;  /* 0x30000026ff037230 */ /* 0x000fe20000004100 */
[----:B------:R1:W-:Y:S01]  /*8100*/  STSM.16.M88.4 [R69+0x2200], R32 ;  /* 0x0022002045007844 */ /* 0x0003e20000000200 */
[----:B------:R-:W-:Y:S01]  /*8110*/  F2FP.F16.F32.PACK_AB R8, R9, R8 ;  /* 0x000000080908723e */ /* 0x000fe200000000ff */
[--C-:B------:R-:W-:Y:S02]  /*8120*/  HADD2.F32 R4, -RZ, R39.reuse.H0_H0 ;  /* 0x20000027ff047230 */ /* 0x100fe40000004100 */
[C---:B------:R-:W-:Y:S01]  /*8130*/  FMUL R14, R24.reuse, R18 ;  /* 0x00000012180e7220 */ /* 0x040fe20000400000 */
[----:B------:R-:W-:Y:S02]  /*8140*/  HADD2.F32 R5, -RZ, R39.H1_H1 ;  /* 0x30000027ff057230 */ /* 0x000fe40000004100 */
[C---:B------:R-:W-:Y:S01]  /*8150*/  FFMA R15, R27.reuse, R0, R15 ;  /* 0x000000001b0f7223 */ /* 0x040fe2000000000f */
[----:B------:R-:W-:Y:S01]  /*8160*/  MOV R0, UR40 ;  /* 0x0000002800007c02 */ /* 0x000fe20008000f00 */
        /* <DEDUP_REMOVED lines=18> */
[----:B--2---:R-:W2:Y:S01]  /*8290*/  FENCE.VIEW.ASYNC.S ;  /* 0x00000000000073c6 */ /* 0x004ea20000000000 */
[----:B------:R-:W-:Y:S01]  /*82a0*/  @P6 PRMT R0, R75, 0x654, R0 ;  /* 0x000006544b006816 */ /* 0x000fe20000000000 */
[----:B--2---:R-:W-:Y:S06]  /*82b0*/  BAR.SYNC.DEFER_BLOCKING 0x1, 0x80 ;  /* 0x0042000000007b1d */ /* 0x004fec0000010000 */
[----:B------:R-:W-:Y:S05]  /*82c0*/  @P0 BRA `(.L_x_129) ;  /* 0x00000000002c0947 */ /* 0x000fea0003800000 */
[----:B------:R-:W2:Y:S01]  /*82d0*/  LDCU.64 UR6, c[0x0][0x348] ;  /* 0x00006900ff0677ac */ /* 0x000ea20008000a00 */
[----:B------:R-:W-:Y:S02]  /*82e0*/  R2UR UR10, R65 ;  /* 0x00000000410a72ca */ /* 0x000fe400000e0000 */
[----:B------:R-:W-:Y:S01]  /*82f0*/  R2UR UR11, R63 ;  /* 0x000000003f0b72ca */ /* 0x000fe200000e0000 */
[----:B------:R-:W-:Y:S01]  /*8300*/  UIADD3 UR9, UPT, UPT, UR41, 0x40, URZ ;  /* 0x0000004029097890 */ /* 0x000fe2000fffe0ff */
[----:B------:R-:W-:Y:S01]  /*8310*/  R2UR UR12, R64 ;  /* 0x00000000400c72ca */ /* 0x000fe200000e0000 */
[----:B------:R-:W-:Y:S02]  /*8320*/  UIADD3 UR8, UPT, UPT, UR48, 0x2200, URZ ;  /* 0x0000220030087890 */ /* 0x000fe4000fffe0ff */
[----:B--2---:R-:W-:Y:S04]  /*8330*/  UIADD3 UR4, UP0, UPT, UR6, 0x680, URZ ;  /* 0x0000068006047890 */ /* 0x004fe8000ff1e0ff */
[----:B------:R-:W-:Y:S09]  /*8340*/  UIADD3.X UR5, UPT, UPT, URZ, UR7, URZ, UP0, !UPT ;  /* 0x00000007ff057290 */ /* 0x000ff200087fe4ff */
[----:B------:R2:W-:Y:S01]  /*8350*/  UTMASTG.4D.IM2COL [UR8], [UR4] ;  /* 0x00000008040073b5 */ /* 0x0005e20008058000 */
[----:B------:R0:W-:Y:S01]  /*8360*/  UTMACMDFLUSH ;  /* 0x00000000000079b7 */ /* 0x0001e20000000000 */
[----:B--2---:R-:W-:Y:S04]  /*8370*/  DEPBAR.LE SB0, 0x1 ;  /* 0x000080400000791a */ /* 0x004fe80000000000 */
.L_x_129:
[----:B------:R-:W-:Y:S05]  /*8380*/  BSYNC.RECONVERGENT B0 ;  /* 0x0000000000007941 */ /* 0x000fea0003800200 */
.L_x_128:
        /* <DEDUP_REMOVED lines=8> */
[----:B--2---:R-:W-:Y:S06]  /*8410*/  @!P6 BRA `(.L_x_131) ;  /* 0x000000000040e947 */ /* 0x004fec0003800000 */
        /* <DEDUP_REMOVED lines=8> */
[----:B------:R-:W2:Y:S02]  /*84a0*/  SYNCS.PHASECHK.TRANS64.TRYWAIT P0, [R3+URZ+0x110], R0 ;  /* 0x00011000030075a7 */ /* 0x000ea400080011ff */
[----:B--2---:R-:W-:Y:S05]  /*84b0*/  @!P0 BRA `(.L_x_134) ;  /* 0x00000018005c8947 */ /* 0x004fea0003800000 */
.L_x_133:
[----:B------:R-:W-:Y:S05]  /*84c0*/  BSYNC B0 ;  /* 0x0000000000007941 */ /* 0x000fea0003800000 */
.L_x_132:
[----:B------:R-:W-:Y:S11]  /*84d0*/  ISETP.NE.AND P0, PT, R74, RZ, PT ;  /* 0x000000ff4a00720c */ /* 0x000ff60003f05270 */
[----:B------:R-:W-:Y:S02]  /*84e0*/  @!UPT UIADD3 URZ, UPT, UPT, URZ, URZ, URZ ;  /* 0x000000fffffff290 */ /* 0x000fe4000fffe0ff */
[----:B------:R-:W-:Y:S05]  /*84f0*/  @P0 WARPSYNC.ALL ;  /* 0x0000000000000948 */ /* 0x000fea0003800000 */
[----:B------:R4:W1:Y:S04]  /*8500*/  @P0 LDSM.16.M88.4 R28, [R71+UR48+0x200] ;  /* 0x00020030471c083b */ /* 0x0008680008000200 */
[----:B------:R4:W1:Y:S02]  /*8510*/  @P0 LDSM.16.M88.4 R36, [R2+0x200] ;  /* 0x000200000224083b */ /* 0x0008640000000200 */
.L_x_131:
[----:B------:R-:W-:Y:S05]  /*8520*/  BSYNC B1 ;  /* 0x0000000000017941 */ /* 0x000fea0003800000 */
.L_x_130:
[----:B--2---:R-:W-:Y:S05]  /*8530*/  VIADD R0, R25, 0x60 ;  /* 0x0000006019007836 */ /* 0x004fea0000000000 */
[----:B------:R-:W-:Y:S04]  /*8540*/  SHF.R.U32.HI R0, RZ, 0x15, R0 ;  /* 0x00000015ff007819 */ /* 0x000fe80000011600 */
[----:B------:R-:W-:Y:S11]  /*8550*/  LOP3.LUT P0, RZ, R0, 0x3, R50, 0x48, !PT ;  /* 0x0000000300ff7812 */ /* 0x000ff60007804832 */
[----:B------:R-:W-:Y:S02]  /*8560*/  @!UPT UIADD3 URZ, UPT, UPT, URZ, URZ, URZ ;  /* 0x000000fffffff290 */ /* 0x000fe4000fffe0ff */
[----:B------:R-:W-:Y:S05]  /*8570*/  @!P0 BRA `(.L_x_135) ;  /* 0x0000000000408947 */ /* 0x000fea0003800000 */
[----:B------:R-:W2:Y:S01]  /*8580*/  LDCU.64 UR8, c[0x4][0x70] ;  /* 0x01000e00ff0877ac */ /* 0x000ea20008000a00 */
[----:B------:R-:W-:Y:S01]  /*8590*/  MOV R3, 0x0 ;  /* 0x0000000000037802 */ /* 0x000fe20000000f00 */
[----:B------:R-:W-:Y:S02]  /*85a0*/  HFMA2 R12, -RZ, RZ, 0, 5.9604644775390625e-08 ;  /* 0x00000001ff0c7431 */ /* 0x000fe400000001ff */
[----:B-1----:R-:W-:Y:S02]  /*85b0*/  IMAD.MOV.U32 R8, RZ, RZ, 0x192 ;  /* 0x00000192ff087424 */ /* 0x002fe400078e00ff */
[----:B------:R-:W-:Y:S01]  /*85c0*/  IMAD.MOV.U32 R13, RZ, RZ, RZ ;  /* 0x000000ffff0d7224 */ /* 0x000fe200078e00ff */
[----:B------:R-:W1:Y:S01]  /*85d0*/  LDCU.64 UR6, c[0x4][0x78] ;  /* 0x01000f00ff0677ac */ /* 0x000e620008000a00 */
[----:B----4-:R-:W4:Y:S01]  /*85e0*/  LDC.64 R2, c[0x4][R3] ;  /* 0x0100000003027b82 */ /* 0x010f220000000a00 */
        /* <DEDUP_REMOVED lines=9> */
.L_x_135:
[----:B------:R-:W-:Y:S01]  /*8680*/  ISETP.NE.AND P0, PT, R48, RZ, PT ;  /* 0x000000ff3000720c */ /* 0x000fe20003f05270 */
[----:B------:R-:W-:Y:S05]  /*8690*/  WARPSYNC.ALL ;  /* 0x0000000000007948 */ /* 0x000fea0003800000 */
[----:B------:R-:W-:Y:S01]  /*86a0*/  R2UR UR4, R25 ;  /* 0x00000000190472ca */ /* 0x000fe200000e0000 */
[----:B------:R-:W2:Y:S01]  /*86b0*/  S2UR UR5, SR_CgaCtaId ;  /* 0x00000000000579c3 */ /* 0x000ea20000008800 */
[--C-:B-1----:R-:W-:Y:S01]  /*86c0*/  HADD2.F32 R0, -RZ, R28.reuse.H0_H0 ;  /* 0x2000001cff007230 */ /* 0x102fe20000004100 */
[----:B------:R-:W-:Y:S01]  /*86d0*/  BSSY.RECONVERGENT B0, `(.L_x_136) ;  /* 0x0000053000007945 */ /* 0x000fe20003800200 */
[----:B----4-:R-:W-:Y:S02]  /*86e0*/  HADD2.F32 R2, -RZ, R28.H1_H1 ;  /* 0x3000001cff027230 */ /* 0x010fe40000004100 */
[--C-:B------:R-:W-:Y:S02]  /*86f0*/  HADD2.F32 R3, -RZ, R29.reuse.H0_H0 ;  /* 0x2000001dff037230 */ /* 0x100fe40000004100 */
[----:B------:R-:W-:Y:S02]  /*8700*/  HADD2.F32 R20, -RZ, R29.H1_H1 ;  /* 0x3000001dff147230 */ /* 0x000fe40000004100 */
[--C-:B------:R-:W-:Y:S02]  /*8710*/  HADD2.F32 R21, -RZ, R30.reuse.H0_H0 ;  /* 0x2000001eff157230 */ /* 0x100fe40000004100 */
[----:B------:R-:W-:Y:S01]  /*8720*/  HADD2.F32 R25, -RZ, R30.H1_H1 ;  /* 0x3000001eff197230 */ /* 0x000fe20000004100 */
[----:B------:R-:W1:Y:S01]  /*8730*/  LDTM.16dp256bit.x4 R4, tmem[UR4+0x60] ;  /* 0x00006004000479ee */ /* 0x000e620008120000 */
[----:B------:R-:W-:Y:S01]  /*8740*/  R2UR UR4, R70 ;  /* 0x00000000460472ca */ /* 0x000fe200000e0000 */
[----:B------:R-:W-:Y:S01]  /*8750*/  NOP ;  /* 0x0000000000007918 */ /* 0x000fe20000000000 */
[--C-:B------:R-:W-:Y:S02]  /*8760*/  HADD2.F32 R26, -RZ, R31.reuse.H0_H0 ;  /* 0x2000001fff1a7230 */ /* 0x100fe40000004100 */
[----:B------:R-:W-:Y:S02]  /*8770*/  HADD2.F32 R28, -RZ, R31.H1_H1 ;  /* 0x3000001fff1c7230 */ /* 0x000fe40000004100 */
[--C-:B------:R-:W-:Y:S02]  /*8780*/  HADD2.F32 R29, -RZ, R36.reuse.H0_H0 ;  /* 0x20000024ff1d7230 */ /* 0x100fe40000004100 */
[----:B------:R-:W-:Y:S02]  /*8790*/  HADD2.F32 R30, -RZ, R36.H1_H1 ;  /* 0x30000024ff1e7230 */ /* 0x000fe40000004100 */
[--C-:B------:R-:W-:Y:S02]  /*87a0*/  HADD2.F32 R31, -RZ, R37.reuse.H0_H0 ;  /* 0x20000025ff1f7230 */ /* 0x100fe40000004100 */
[----:B------:R-:W-:Y:S01]  /*87b0*/  HADD2.F32 R32, -RZ, R37.H1_H1 ;  /* 0x30000025ff207230 */ /* 0x000fe20000004100 */
[----:B------:R-:W-:Y:S01]  /*87c0*/  UIADD3 UR4, UPT, UPT, UR4, 0x180, URZ ;  /* 0x0000018004047890 */ /* 0x000fe2000fffe0ff */
[--C-:B------:R-:W-:Y:S02]  /*87d0*/  HADD2.F32 R33, -RZ, R38.reuse.H0_H0 ;  /* 0x20000026ff217230 */ /* 0x100fe40000004100 */
[----:B------:R-:W-:Y:S02]  /*87e0*/  HADD2.F32 R34, -RZ, R38.H1_H1 ;  /* 0x30000026ff227230 */ /* 0x000fe40000004100 */
[--C-:B------:R-:W-:Y:S02]  /*87f0*/  HADD2.F32 R35, -RZ, R39.reuse.H0_H0 ;  /* 0x20000027ff237230 */ /* 0x100fe40000004100 */
[----:B------:R-:W-:Y:S02]  /*8800*/  HADD2.F32 R36, -RZ, R39.H1_H1 ;  /* 0x30000027ff247230 */ /* 0x000fe40000004100 */
[C---:B-1----:R-:W-:Y:S01]  /*8810*/  FMUL R4, R24.reuse, R4 ;  /* 0x0000000418047220 */ /* 0x042fe20000400000 */
[----:B--2---:R-:W-:Y:S01]  /*8820*/  UPRMT UR4, UR5, 0x654, UR4 ;  /* 0x0000065405047896 */ /* 0x004fe20008000004 */
[C---:B------:R-:W-:Y:S01]  /*8830*/  FMUL R5, R24.reuse, R5 ;  /* 0x0000000518057220 */ /* 0x040fe20000400000 */
[C---:B------:R-:W-:Y:S01]  /*8840*/  FMUL R6, R24.reuse, R6 ;  /* 0x0000000618067220 */ /* 0x040fe20000400000 */
[C---:B------:R-:W-:Y:S01]  /*8850*/  FFMA R4, R27.reuse, R0, R4 ;  /* 0x000000001b047223 */ /* 0x040fe20000000004 */
[C---:B------:R-:W-:Y:S01]  /*8860*/  FMUL R7, R24.reuse, R7 ;  /* 0x0000000718077220 */ /* 0x040fe20000400000 */
[C---:B------:R-:W-:Y:S01]  /*8870*/  FFMA R5, R27.reuse, R2, R5 ;  /* 0x000000021b057223 */ /* 0x040fe20000000005 */
[C---:B------:R-:W-:Y:S01]  /*8880*/  FFMA R6, R27.reuse, R3, R6 ;  /* 0x000000031b067223 */ /* 0x040fe20000000006 */
[C---:B------:R-:W-:Y:S01]  /*8890*/  FMUL R8, R24.reuse, R8 ;  /* 0x0000000818087220 */ /* 0x040fe20000400000 */
[----:B------:R-:W-:Y:S01]  /*88a0*/  FFMA R7, R27, R20, R7 ;  /* 0x000000141b077223 */ /* 0x000fe20000000007 */
[----:B------:R-:W-:Y:S01]  /*88b0*/  SYNCS.ARRIVE.TRANS64.RED.A1T0 RZ, [UR4], RZ ;  /* 0x000000ffffff79a7 */ /* 0x000fe20008100404 */
[----:B------:R-:W-:Y:S01]  /*88c0*/  F2FP.F16.F32.PACK_AB R4, R5, R4 ;  /* 0x000000040504723e */ /* 0x000fe200000000ff */
[----:B------:R-:W-:Y:S01]  /*88d0*/  FFMA R8, R27, R21, R8 ;  /* 0x000000151b087223 */ /* 0x000fe20000000008 */
[C---:B------:R-:W-:Y:S01]  /*88e0*/  FMUL R9, R24.reuse, R9 ;  /* 0x0000000918097220 */ /* 0x040fe20000400000 */
[----:B------:R-:W-:Y:S01]  /*88f0*/  F2FP.F16.F32.PACK_AB R5, R7, R6 ;  /* 0x000000060705723e */ /* 0x000fe200000000ff */
[C---:B------:R-:W-:Y:S01]  /*8900*/  FMUL R0, R24.reuse, R10 ;  /* 0x0000000a18007220 */ /* 0x040fe20000400000 */
[C---:B------:R-:W-:Y:S01]  /*8910*/  FMUL R2, R24.reuse, R11 ;  /* 0x0000000b18027220 */ /* 0x040fe20000400000 */
[C---:B------:R-:W-:Y:S01]  /*8920*/  FMUL R3, R24.reuse, R12 ;  /* 0x0000000c18037220 */ /* 0x040fe20000400000 */
[C---:B------:R-:W-:Y:S01]  /*8930*/  FFMA R9, R27.reuse, R25, R9 ;  /* 0x000000191b097223 */ /* 0x040fe20000000009 */
[C---:B------:R-:W-:Y:S01]  /*8940*/  FMUL R10, R24.reuse, R13 ;  /* 0x0000000d180a7220 */ /* 0x040fe20000400000 */
[C---:B------:R-:W-:Y:S01]  /*8950*/  FFMA R0, R27.reuse, R26, R0 ;  /* 0x0000001a1b007223 */ /* 0x040fe20000000000 */
[C---:B------:R-:W-:Y:S01]  /*8960*/  FMUL R11, R24.reuse, R14 ;  /* 0x0000000e180b7220 */ /* 0x040fe20000400000 */
[C---:B------:R-:W-:Y:S01]  /*8970*/  FFMA R2, R27.reuse, R28, R2 ;  /* 0x0000001c1b027223 */ /* 0x040fe20000000002 */
[C---:B------:R-:W-:Y:S01]  /*8980*/  FMUL R15, R24.reuse, R15 ;  /* 0x0000000f180f7220 */ /* 0x040fe20000400000 */
[C---:B------:R-:W-:Y:S01]  /*8990*/  FMUL R12, R24.reuse, R16 ;  /* 0x00000010180c7220 */ /* 0x040fe20000400000 */
[C---:B------:R-:W-:Y:S01]  /*89a0*/  FFMA R3, R27.reuse, R29, R3 ;  /* 0x0000001d1b037223 */ /* 0x040fe20000000003 */
[C---:B------:R-:W-:Y:S01]  /*89b0*/  FMUL R13, R24.reuse, R17 ;  /* 0x00000011180d7220 */ /* 0x040fe20000400000 */
[C---:B------:R-:W-:Y:S01]  /*89c0*/  FFMA R10, R27.reuse, R30, R10 ;  /* 0x0000001e1b0a7223 */ /* 0x040fe2000000000a */
[C---:B------:R-:W-:Y:S01]  /*89d0*/  FMUL R14, R24.reuse, R18 ;  /* 0x00000012180e7220 */ /* 0x040fe20000400000 */
[C---:B------:R-:W-:Y:S01]  /*89e0*/  FFMA R11, R27.reuse, R31, R11 ;  /* 0x0000001f1b0b7223 */ /* 0x040fe2000000000b */
[C---:B------:R-:W-:Y:S01]  /*89f0*/  FFMA R15, R27.reuse, R32, R15 ;  /* 0x000000201b0f7223 */ /* 0x040fe2000000000f */
        /* <DEDUP_REMOVED lines=32> */
.L_x_137:
[----:B------:R-:W-:Y:S05]  /*8c00*/  BSYNC.RECONVERGENT B0 ;  /* 0x0000000000007941 */ /* 0x000fea0003800200 */
.L_x_136:
[----:B------:R-:W-:Y:S01]  /*8c10*/  BAR.SYNC.DEFER_BLOCKING 0x1, 0x80 ;  /* 0x0042000000007b1d */ /* 0x000fe20000010000 */
[----:B------:R-:W-:Y:S01]  /*8c20*/  UISETP.NE.AND UP0, UPT, UR52, -0x4, UPT ;  /* 0xfffffffc3400788c */ /* 0x000fe2000bf05270 */
[----:B------:R-:W-:Y:S08]  /*8c30*/  IADD3 R22, PT, PT, R22, 0x1, RZ ;  /* 0x0000000116167810 */ /* 0x000ff00007ffe0ff */
[----:B------:R-:W-:Y:S05]  /*8c40*/  BRA.U !UP0, `(.L_x_138) ;  /* 0x0000000108247547 */ /* 0x000fea000b800000 */
[----:B------:R-:W-:Y:S01]  /*8c50*/  ISETP.NE.AND P0, PT, R67, RZ, PT ;  /* 0x000000ff4300720c */ /* 0x000fe20003f05270 */
[----:B------:R-:W-:Y:S01]  /*8c60*/  IMAD.U32 R0, RZ, RZ, UR49 ;  /* 0x00000031ff007e24 */ /* 0x000fe2000f8e00ff */
[----:B------:R-:W-:Y:S04]  /*8c70*/  UIADD3 UR4, UPT, UPT, UR49, 0x1, URZ ;  /* 0x0000000131047890 */ /* 0x000fe8000fffe0ff */
[----:B------:R-:W-:Y:S04]  /*8c80*/  UISETP.NE.AND UP0, UPT, UR4, 0x4, UPT ;  /* 0x000000040400788c */ /* 0x000fe8000bf05270 */
[----:B------:R-:W-:Y:S03]  /*8c90*/  USEL UR49, UR4, URZ, UP0 ;  /* 0x000000ff04317287 */ /* 0x000fe60008000000 */
[----:B------:R-:W-:Y:S05]  /*8ca0*/  @P0 LEA R0, R0, UR48, 0x3 ;  /* 0x0000003000000c11 */ /* 0x000fea000f8e18ff */
[----:B------:R-:W-:Y:S05]  /*8cb0*/  @P0 VIADD R0, R0, 0x130 ;  /* 0x0000013000000836 */ /* 0x000fea0000000000 */
[----:B------:R-:W-:Y:S04]  /*8cc0*/  @P0 PRMT R0, R75, 0x654, R0 ;  /* 0x000006544b000816 */ /* 0x000fe80000000000 */
[----:B------:R2:W-:Y:S03]  /*8cd0*/  @P0 SYNCS.ARRIVE.TRANS64.RED.A1T0 RZ, [R0+URZ], RZ ;  /* 0x000000ff00ff09a7 */ /* 0x0005e600081004ff */
.L_x_138:
[----:B------:R-:W-:Y:S01]  /*8ce0*/  R2UR UR4, R59 ;  /* 0x000000003b0472ca */ /* 0x000fe200000e0000 */
[----:B------:R-:W-:Y:S01]  /*8cf0*/  UISETP.NE.AND UP0, UPT, UR61, URZ, UPT ;  /* 0x000000ff3d00728c */ /* 0x000fe2000bf05270 */
[----:B------:R-:W-:Y:S01]  /*8d00*/  ISETP.NE.AND P0, PT, R22, 0x2, PT ;  /* 0x000000021600780c */ /* 0x000fe20003f05270 */
[----:B------:R-:W-:Y:S01]  /*8d10*/  UIADD3 UR21, UPT, UPT, UR36, UR63, URZ ;  /* 0x0000003f24157290 */ /* 0x000fe2000fffe0ff */
[----:B------:R-:W-:Y:S01]  /*8d20*/  LOP3.LUT R44, R44, 0x1, RZ, 0x3c, !PT ;  /* 0x000000012c2c7812 */ /* 0x000fe200078e3cff */
[----:B------:R-:W-:Y:S01]  /*8d30*/  UIADD3 UR52, UPT, UPT, UR52, 0x4, URZ ;  /* 0x0000000434347890 */ /* 0x000fe2000fffe0ff */
[----:B--2---:R-:W-:Y:S01]  /*8d40*/  SEL R0, RZ, 0x1, P0 ;  /* 0x00000001ff007807 */ /* 0x004fe20000000000 */
[----:B------:R-:W-:Y:S01]  /*8d50*/  UMOV UR51, UR62 ;  /* 0x0000003e00337c82 */ /* 0x000fe20008000000 */
[----:B------:R-:W-:Y:S02]  /*8d60*/  SEL R22, R22, RZ, P0 ;  /* 0x000000ff16167207 */ /* 0x000fe40000000000 */
[----:B------:R-:W-:Y:S03]  /*8d70*/  LOP3.LUT R45, R45, R0, RZ, 0x3c, !PT ;  /* 0x000000002d2d7212 */ /* 0x000fe600078e3cff */
[----:B------:R-:W-:Y:S01]  /*8d80*/  UIADD3 UR50, UPT, UPT, UR37, UR4, URZ ;  /* 0x0000000425327290 */ /* 0x000fe2000fffe0ff */
[----:B------:R-:W-:Y:S11]  /*8d90*/  BRA.U UP0, `(.L_x_139) ;  /* 0xffffffcd00607547 */ /* 0x000ff6000b83ffff */
[----:B------:R-:W-:-:S13]  /*8da0*/  R2UR UR4, R60 ;  /* 0x000000003c0472ca */ /* 0x000fda00000e0000 */
[----:B------:R-:W-:-:S09]  /*8db0*/  UISETP.NE.AND UP0, UPT, UR4, URZ, UPT ;  /* 0x000000ff0400728c */ /* 0x000fd2000bf05270 */
[----:B------:R-:W-:Y:S05]  /*8dc0*/  BRA.U !UP0, `(.L_x_140) ;  /* 0x0000000108487547 */ /* 0x000fea000b800000 */
[----:B------:R-:W2:Y:S02]  /*8dd0*/  LDCU.64 UR4, c[0x0][0x890] ;  /* 0x00011200ff0477ac */ /* 0x000ea40008000a00 */
[----:B--2---:R-:W-:-:S04]  /*8de0*/  UISETP.NE.U32.AND UP0, UPT, UR4, URZ, UPT ;  /* 0x000000ff0400728c */ /* 0x004fc8000bf05070 */
[----:B------:R-:W-:-:S09]  /*8df0*/  UISETP.NE.AND.EX UP0, UPT, UR5, URZ, UPT, UP0 ;  /* 0x000000ff0500728c */ /* 0x000fd2000bf05300 */
[----:B------:R-:W-:Y:S05]  /*8e00*/  BRA.U UP0, `(.L_x_141) ;  /* 0x00000001000c7547 */ /* 0x000fea000b800000 */
[----:B------:R-:W-:-:S13]  /*8e10*/  FSETP.NEU.AND P0, PT, R27, RZ, PT ;  /* 0x000000ff1b00720b */ /* 0x000fda0003f0d000 */
[----:B------:R-:W-:Y:S05]  /*8e20*/  @!P0 EXIT ;  /* 0x000000000000894d */ /* 0x000fea0003800000 */
[----:B------:R-:W-:Y:S05]  /*8e30*/  BRA `(.L_x_140) ;  /* 0x00000000002c7947 */ /* 0x000fea0003800000 */
.L_x_141:
[----:B------:R-:W-:Y:S01]  /*8e40*/  ISETP.NE.AND P0, PT, R66, RZ, PT ;  /* 0x000000ff4200720c */ /* 0x000fe20003f05270 */
[----:B------:R-:W-:-:S12]  /*8e50*/  BSSY.RECONVERGENT B0, `(.L_x_140) ;  /* 0x0000009000007945 */ /* 0x000fd80003800200 */
[----:B------:R-:W-:Y:S05]  /*8e60*/  @P0 BRA `(.L_x_142) ;  /* 0x0000000000140947 */ /* 0x000fea0003800000 */
[----:B------:R-:W2:Y:S02]  /*8e70*/  LDCU.64 UR4, c[0x0][0x888] ;  /* 0x00011100ff0477ac */ /* 0x000ea40008000a00 */
[----:B--2---:R-:W-:-:S04]  /*8e80*/  ISETP.NE.U32.AND P0, PT, RZ, UR4, PT ;  /* 0x00000004ff007c0c */ /* 0x004fc8000bf05070 */
[----:B------:R-:W-:-:S13]  /*8e90*/  ISETP.NE.AND.EX P0, PT, RZ, UR5, PT, P0 ;  /* 0x00000005ff007c0c */ /* 0x000fda000bf05300 */
[----:B------:R-:W-:Y:S05]  /*8ea0*/  @!P0 EXIT ;  /* 0x000000000000894d */ /* 0x000fea0003800000 */
[----:B------:R-:W-:Y:S05]  /*8eb0*/  BRA `(.L_x_143) ;  /* 0x0000000000087947 */ /* 0x000fea0003800000 */
.L_x_142:
[----:B------:R-:W-:-:S13]  /*8ec0*/  FSETP.NEU.AND P0, PT, R27, RZ, PT ;  /* 0x000000ff1b00720b */ /* 0x000fda0003f0d000 */
[----:B------:R-:W-:Y:S05]  /*8ed0*/  @!P0 EXIT ;  /* 0x000000000000894d */ /* 0x000fea0003800000 */
.L_x_143:
[----:B------:R-:W-:Y:S05]  /*8ee0*/  BSYNC.RECONVERGENT B0 ;  /* 0x0000000000007941 */ /* 0x000fea0003800200 */
.L_x_140:
[----:B------:R-:W2:Y:S01]  /*8ef0*/  S2UR UR5, SR_CgaCtaId ;  /* 0x00000000000579c3 */ /* 0x000ea20000008800 */
[----:B------:R-:W-:Y:S01]  /*8f00*/  ULEA UR4, UR49, UR48, 0x3 ;  /* 0x0000003031047291 */ /* 0x000fe2000f8e18ff */
[----:B------:R-:W-:-:S04]  /*8f10*/  DEPBAR.LE SB0, 0x0 ;  /* 0x000080000000791a */ /* 0x000fc80000000000 */
[----:B------:R-:W-:-:S04]  /*8f20*/  UIADD3 UR4, UPT, UPT, UR4, 0x130, URZ ;  /* 0x0000013004047890 */ /* 0x000fc8000fffe0ff */
[----:B--2---:R-:W-:-:S09]  /*8f30*/  UPRMT UR4, UR5, 0x654, UR4 ;  /* 0x0000065405047896 */ /* 0x004fd20008000004 */
[----:B------:R-:W-:Y:S01]  /*8f40*/  SYNCS.ARRIVE.TRANS64.RED.A1T0 RZ, [UR4], RZ ;  /* 0x000000ffffff79a7 */ /* 0x000fe20008100404 */
[----:B------:R-:W-:Y:S05]  /*8f50*/  EXIT ;  /* 0x000000000000794d */ /* 0x000fea0003800000 */
.L_x_25:
[----:B------:R-:W-:Y:S07]  /*8f60*/  MOV R0, UR9 ;  /* 0x0000000900007c02 */ /* 0x000fee0008000f00 */
.L_x_144:
[----:B-1----:R1:W2:Y:S02]  /*8f70*/  SYNCS.PHASECHK.TRANS64.TRYWAIT P0, [R0+URZ+0x88], R5 ;  /* 0x00008805000075a7 */ /* 0x0022a400080011ff */
[----:B--2---:R-:W-:Y:S05]  /*8f80*/  @!P0 NANOSLEEP.SYNCS 0x989680 ;  /* 0x009896800000895d */ /* 0x004fea0003900000 */
[----:B------:R-:W2:Y:S02]  /*8f90*/  @!P0 SYNCS.PHASECHK.TRANS64 P0, [R0+URZ+0x88], R5 ;  /* 0x00008805000085a7 */ /* 0x000ea400080010ff */
[----:B--2---:R-:W-:Y:S05]  /*8fa0*/  @!P0 BRA `(.L_x_144) ;  /* 0xfffffffc00f08947 */ /* 0x004fea000383ffff */
[----:B------:R-:W-:Y:S05]  /*8fb0*/  BRA `(.L_x_24) ;  /* 0xffffff8800f47947 */ /* 0x000fea000383ffff */
.L_x_32:
[----:B------:R-:W-:Y:S07]  /*8fc0*/  MOV R0, UR9 ;  /* 0x0000000900007c02 */ /* 0x000fee0008000f00 */
.L_x_145:
[----:B-1----:R1:W2:Y:S02]  /*8fd0*/  SYNCS.PHASECHK.TRANS64.TRYWAIT P0, [R0+URZ+0x88], R5 ;  /* 0x00008805000075a7 */ /* 0x0022a400080011ff */
[----:B--2---:R-:W-:Y:S05]  /*8fe0*/  @!P0 NANOSLEEP.SYNCS 0x989680 ;  /* 0x009896800000895d */ /* 0x004fea0003900000 */
[----:B------:R-:W2:Y:S02]  /*8ff0*/  @!P0 SYNCS.PHASECHK.TRANS64 P0, [R0+URZ+0x88], R5 ;  /* 0x00008805000085a7 */ /* 0x000ea400080010ff */
[----:B--2---:R-:W-:Y:S05]  /*9000*/  @!P0 BRA `(.L_x_145) ;  /* 0xfffffffc00f08947 */ /* 0x004fea000383ffff */
[----:B------:R-:W-:Y:S05]  /*9010*/  BRA `(.L_x_31) ;  /* 0xffffff9000407947 */ /* 0x000fea000383ffff */
.L_x_37:
[----:B------:R-:W-:-:S07]  /*9020*/  MOV R0, UR31 ;  /* 0x0000001f00007c02 */ /* 0x000fce0008000f00 */
.L_x_146:
[----:B-1----:R1:W2:Y:S02]  /*9030*/  SYNCS.PHASECHK.TRANS64.TRYWAIT P0, [R0+URZ+0x160], R4 ;  /* 0x00016004000075a7 */ /* 0x0022a400080011ff */
[----:B--2---:R-:W-:Y:S05]  /*9040*/  @!P0 NANOSLEEP.SYNCS 0x989680 ;  /* 0x009896800000895d */ /* 0x004fea0003900000 */
[----:B------:R-:W2:Y:S02]  /*9050*/  @!P0 SYNCS.PHASECHK.TRANS64 P0, [R0+URZ+0x160], R4 ;  /* 0x00016004000085a7 */ /* 0x000ea400080010ff */
[----:B--2---:R-:W-:Y:S05]  /*9060*/  @!P0 BRA `(.L_x_146) ;  /* 0xfffffffc00f08947 */ /* 0x004fea000383ffff */
[----:B------:R-:W-:Y:S05]  /*9070*/  BRA `(.L_x_147) ;  /* 0xffffff9400047947 */ /* 0x000fea000383ffff */
.L_x_41:
[----:B------:R-:W-:-:S07]  /*9080*/  MOV R0, UR4 ;  /* 0x0000000400007c02 */ /* 0x000fce0008000f00 */
.L_x_148:
[----:B-1----:R1:W2:Y:S02]  /*9090*/  SYNCS.PHASECHK.TRANS64.TRYWAIT P0, [R0+URZ], R2 ;  /* 0x00000002000075a7 */ /* 0x0022a400080011ff */
[----:B--2---:R-:W-:Y:S05]  /*90a0*/  @!P0 NANOSLEEP.SYNCS 0x989680 ;  /* 0x009896800000895d */ /* 0x004fea0003900000 */
[----:B------:R-:W2:Y:S02]  /*90b0*/  @!P0 SYNCS.PHASECHK.TRANS64 P0, [R0+URZ], R2 ;  /* 0x00000002000085a7 */ /* 0x000ea400080010ff */
[----:B--2---:R-:W-:Y:S05]  /*90c0*/  @!P0 BRA `(.L_x_148) ;  /* 0xfffffffc00f08947 */ /* 0x004fea000383ffff */
[----:B------:R-:W-:Y:S05]  /*90d0*/  BRA `(.L_x_149) ;  /* 0xffffff9800947947 */ /* 0x000fea000383ffff */
.L_x_42:
[----:B------:R-:W-:-:S07]  /*90e0*/  MOV R0, UR5 ;  /* 0x0000000500007c02 */ /* 0x000fce0008000f00 */
.L_x_150:
[----:B-1----:R1:W2:Y:S02]  /*90f0*/  SYNCS.PHASECHK.TRANS64.TRYWAIT P0, [R0+URZ], R3 ;  /* 0x00000003000075a7 */ /* 0x0022a400080011ff */
[----:B--2---:R-:W-:Y:S05]  /*9100*/  @!P0 NANOSLEEP.SYNCS 0x989680 ;  /* 0x009896800000895d */ /* 0x004fea0003900000 */
[----:B------:R-:W2:Y:S02]  /*9110*/  @!P0 SYNCS.PHASECHK.TRANS64 P0, [R0+URZ], R3 ;  /* 0x00000003000085a7 */ /* 0x000ea400080010ff */
[----:B--2---:R-:W-:Y:S05]  /*9120*/  @!P0 BRA `(.L_x_150) ;  /* 0xfffffffc00f08947 */ /* 0x004fea000383ffff */
[----:B------:R-:W-:Y:S05]  /*9130*/  BRA `(.L_x_151) ;  /* 0xffffff9800a07947 */ /* 0x000fea000383ffff */
.L_x_43:
[----:B------:R-:W-:-:S07]  /*9140*/  MOV R0, UR5 ;  /* 0x0000000500007c02 */ /* 0x000fce0008000f00 */
.L_x_152:
[----:B-1----:R1:W2:Y:S02]  /*9150*/  SYNCS.PHASECHK.TRANS64.TRYWAIT P0, [R0+URZ], R3 ;  /* 0x00000003000075a7 */ /* 0x0022a400080011ff */
[----:B--2---:R-:W-:Y:S05]  /*9160*/  @!P0 NANOSLEEP.SYNCS 0x989680 ;  /* 0x009896800000895d */ /* 0x004fea0003900000 */
[----:B------:R-:W2:Y:S02]  /*9170*/  @!P0 SYNCS.PHASECHK.TRANS64 P0, [R0+URZ], R3 ;  /* 0x00000003000085a7 */ /* 0x000ea400080010ff */
[----:B--2---:R-:W-:Y:S05]  /*9180*/  @!P0 BRA `(.L_x_152) ;  /* 0xfffffffc00f08947 */ /* 0x004fea000383ffff */
[----:B------:R-:W-:Y:S05]  /*9190*/  BRA `(.L_x_153) ;  /* 0xffffff9800ac7947 */ /* 0x000fea000383ffff */
.L_x_44:
[----:B------:R-:W-:-:S07]  /*91a0*/  MOV R0, UR5 ;  /* 0x0000000500007c02 */ /* 0x000fce0008000f00 */
.L_x_154:
[----:B-1----:R1:W2:Y:S02]  /*91b0*/  SYNCS.PHASECHK.TRANS64.TRYWAIT P0, [R0+URZ], R3 ;  /* 0x00000003000075a7 */ /* 0x0022a400080011ff */
[----:B--2---:R-:W-:Y:S05]  /*91c0*/  @!P0 NANOSLEEP.SYNCS 0x989680 ;  /* 0x009896800000895d */ /* 0x004fea0003900000 */
[----:B------:R-:W2:Y:S02]  /*91d0*/  @!P0 SYNCS.PHASECHK.TRANS64 P0, [R0+URZ], R3 ;  /* 0x00000003000085a7 */ /* 0x000ea400080010ff */
[----:B--2---:R-:W-:Y:S05]  /*91e0*/  @!P0 BRA `(.L_x_154) ;  /* 0xfffffffc00f08947 */ /* 0x004fea000383ffff */
[----:B------:R-:W-:Y:S05]  /*91f0*/  BRA `(.L_x_155) ;  /* 0xffffff9800b87947 */ /* 0x000fea000383ffff */
.L_x_45:
[----:B------:R-:W-:-:S07]  /*9200*/  MOV R0, UR5 ;  /* 0x0000000500007c02 */ /* 0x000fce0008000f00 */
.L_x_156:
[----:B-1----:R1:W2:Y:S02]  /*9210*/  SYNCS.PHASECHK.TRANS64.TRYWAIT P0, [R0+URZ], R3 ;  /* 0x00000003000075a7 */ /* 0x0022a400080011ff */
[----:B--2---:R-:W-:Y:S05]  /*9220*/  @!P0 NANOSLEEP.SYNCS 0x989680 ;  /* 0x009896800000895d */ /* 0x004fea0003900000 */
[----:B------:R-:W2:Y:S02]  /*9230*/  @!P0 SYNCS.PHASECHK.TRANS64 P0, [R0+URZ], R3 ;  /* 0x00000003000085a7 */ /* 0x000ea400080010ff */
[----:B--2---:R-:W-:Y:S05]  /*9240*/  @!P0 BRA `(.L_x_156) ;  /* 0xfffffffc00f08947 */ /* 0x004fea000383ffff */
[----:B------:R-:W-:Y:S05]  /*9250*/  BRA `(.L_x_157) ;  /* 0xffffff9800c47947 */ /* 0x000fea000383ffff */
.L_x_46:
[----:B------:R-:W-:-:S07]  /*9260*/  MOV R0, UR5 ;  /* 0x0000000500007c02 */ /* 0x000fce0008000f00 */
.L_x_158:
[----:B-1----:R1:W2:Y:S02]  /*9270*/  SYNCS.PHASECHK.TRANS64.TRYWAIT P0, [R0+URZ], R3 ;  /* 0x00000003000075a7 */ /* 0x0022a400080011ff */
[----:B--2---:R-:W-:Y:S05]  /*9280*/  @!P0 NANOSLEEP.SYNCS 0x989680 ;  /* 0x009896800000895d */ /* 0x004fea0003900000 */
[----:B------:R-:W2:Y:S02]  /*9290*/  @!P0 SYNCS.PHASECHK.TRANS64 P0, [R0+URZ], R3 ;  /* 0x00000003000085a7 */ /* 0x000ea400080010ff */
[----:B--2---:R-:W-:Y:S05]  /*92a0*/  @!P0 BRA `(.L_x_158) ;  /* 0xfffffffc00f08947 */ /* 0x004fea000383ffff */
[----:B------:R-:W-:Y:S05]  /*92b0*/  BRA `(.L_x_159) ;  /* 0xffffff9800d07947 */ /* 0x000fea000383ffff */
.L_x_47:
[----:B------:R-:W-:-:S07]  /*92c0*/  MOV R0, UR5 ;  /* 0x0000000500007c02 */ /* 0x000fce0008000f00 */
.L_x_160:
[----:B-1----:R1:W2:Y:S02]  /*92d0*/  SYNCS.PHASECHK.TRANS64.TRYWAIT P0, [R0+URZ], R3 ;  /* 0x00000003000075a7 */ /* 0x0022a400080011ff */
[----:B--2---:R-:W-:Y:S05]  /*92e0*/  @!P0 NANOSLEEP.SYNCS 0x989680 ;  /* 0x009896800000895d */ /* 0x004fea0003900000 */
[----:B------:R-:W2:Y:S02]  /*92f0*/  @!P0 SYNCS.PHASECHK.TRANS64 P0, [R0+URZ], R3 ;  /* 0x00000003000085a7 */ /* 0x000ea400080010ff */
[----:B--2---:R-:W-:Y:S05]  /*9300*/  @!P0 BRA `(.L_x_160) ;  /* 0xfffffffc00f08947 */ /* 0x004fea000383ffff */
[----:B------:R-:W-:Y:S05]  /*9310*/  BRA `(.L_x_161) ;  /* 0xffffff9800dc7947 */ /* 0x000fea000383ffff */
.L_x_48:
[----:B------:R-:W-:-:S07]  /*9320*/  MOV R0, UR5 ;  /* 0x0000000500007c02 */ /* 0x000fce0008000f00 */
.L_x_162:
[----:B-1----:R1:W2:Y:S02]  /*9330*/  SYNCS.PHASECHK.TRANS64.TRYWAIT P0, [R0+URZ], R3 ;  /* 0x00000003000075a7 */ /* 0x0022a400080011ff */
[----:B--2---:R-:W-:Y:S05]  /*9340*/  @!P0 NANOSLEEP.SYNCS 0x989680 ;  /* 0x009896800000895d */ /* 0x004fea0003900000 */
[----:B------:R-:W2:Y:S02]  /*9350*/  @!P0 SYNCS.PHASECHK.TRANS64 P0, [R0+URZ], R3 ;  /* 0x00000003000085a7 */ /* 0x000ea400080010ff */
[----:B--2---:R-:W-:Y:S05]  /*9360*/  @!P0 BRA `(.L_x_162) ;  /* 0xfffffffc00f08947 */ /* 0x004fea000383ffff */
[----:B------:R-:W-:Y:S05]  /*9370*/  BRA `(.L_x_163) ;  /* 0xffffff9800e87947 */ /* 0x000fea000383ffff */
.L_x_49:
[----:B------:R-:W-:-:S07]  /*9380*/  MOV R0, UR5 ;  /* 0x0000000500007c02 */ /* 0x000fce0008000f00 */
.L_x_164:
[----:B-1----:R1:W2:Y:S02]  /*9390*/  SYNCS.PHASECHK.TRANS64.TRYWAIT P0, [R0+URZ], R3 ;  /* 0x00000003000075a7 */ /* 0x0022a400080011ff */
[----:B--2---:R-:W-:Y:S05]  /*93a0*/  @!P0 NANOSLEEP.SYNCS 0x989680 ;  /* 0x009896800000895d */ /* 0x004fea0003900000 */
[----:B------:R-:W2:Y:S02]  /*93b0*/  @!P0 SYNCS.PHASECHK.TRANS64 P0, [R0+URZ], R3 ;  /* 0x00000003000085a7 */ /* 0x000ea400080010ff */
[----:B--2---:R-:W-:Y:S05]  /*93c0*/  @!P0 BRA `(.L_x_164) ;  /* 0xfffffffc00f08947 */ /* 0x004fea000383ffff */
[----:B------:R-:W-:Y:S05]  /*93d0*/  BRA `(.L_x_165) ;  /* 0xffffff9800f47947 */ /* 0x000fea000383ffff */
.L_x_50:
[----:B------:R-:W-:-:S07]  /*93e0*/  MOV R0, UR5 ;  /* 0x0000000500007c02 */ /* 0x000fce0008000f00 */
.L_x_166:
[----:B-1----:R1:W2:Y:S02]  /*93f0*/  SYNCS.PHASECHK.TRANS64.TRYWAIT P0, [R0+URZ], R3 ;  /* 0x00000003000075a7 */ /* 0x0022a400080011ff */
[----:B--2---:R-:W-:Y:S05]  /*9400*/  @!P0 NANOSLEEP.SYNCS 0x989680 ;  /* 0x009896800000895d */ /* 0x004fea0003900000 */
[----:B------:R-:W2:Y:S02]  /*9410*/  @!P0 SYNCS.PHASECHK.TRANS64 P0, [R0+URZ], R3 ;  /* 0x00000003000085a7 */ /* 0x000ea400080010ff */
[----:B--2---:R-:W-:Y:S05]  /*9420*/  @!P0 BRA `(.L_x_166) ;  /* 0xfffffffc00f08947 */ /* 0x004fea000383ffff */
[----:B------:R-:W-:Y:S05]  /*9430*/  BRA `(.L_x_167) ;  /* 0xffffff9c00007947 */ /* 0x000fea000383ffff */
.L_x_51:
[----:B------:R-:W-:-:S07]  /*9440*/  MOV R0, UR5 ;  /* 0x0000000500007c02 */ /* 0x000fce0008000f00 */
.L_x_168:
[----:B-1----:R1:W2:Y:S02]  /*9450*/  SYNCS.PHASECHK.TRANS64.TRYWAIT P0, [R0+URZ], R3 ;  /* 0x00000003000075a7 */ /* 0x0022a400080011ff */
[----:B--2---:R-:W-:Y:S05]  /*9460*/  @!P0 NANOSLEEP.SYNCS 0x989680 ;  /* 0x009896800000895d */ /* 0x004fea0003900000 */
[----:B------:R-:W2:Y:S02]  /*9470*/  @!P0 SYNCS.PHASECHK.TRANS64 P0, [R0+URZ], R3 ;  /* 0x00000003000085a7 */ /* 0x000ea400080010ff */
[----:B--2---:R-:W-:Y:S05]  /*9480*/  @!P0 BRA `(.L_x_168) ;  /* 0xfffffffc00f08947 */ /* 0x004fea000383ffff */
[----:B------:R-:W-:Y:S05]  /*9490*/  BRA `(.L_x_169) ;  /* 0xffffff9c000c7947 */ /* 0x000fea000383ffff */
.L_x_52:
[----:B------:R-:W-:-:S07]  /*94a0*/  MOV R0, UR5 ;  /* 0x0000000500007c02 */ /* 0x000fce0008000f00 */
.L_x_170:
[----:B-1----:R1:W2:Y:S02]  /*94b0*/  SYNCS.PHASECHK.TRANS64.TRYWAIT P0, [R0+URZ], R3 ;  /* 0x00000003000075a7 */ /* 0x0022a400080011ff */
[----:B--2---:R-:W-:Y:S05]  /*94c0*/  @!P0 NANOSLEEP.SYNCS 0x989680 ;  /* 0x009896800000895d */ /* 0x004fea0003900000 */
[----:B------:R-:W2:Y:S02]  /*94d0*/  @!P0 SYNCS.PHASECHK.TRANS64 P0, [R0+URZ], R3 ;  /* 0x00000003000085a7 */ /* 0x000ea400080010ff */
[----:B--2---:R-:W-:Y:S05]  /*94e0*/  @!P0 BRA `(.L_x_170) ;  /* 0xfffffffc00f08947 */ /* 0x004fea000383ffff */
[----:B------:R-:W-:Y:S05]  /*94f0*/  BRA `(.L_x_171) ;  /* 0xffffff9c00187947 */ /* 0x000fea000383ffff */
.L_x_53:
[----:B------:R-:W-:-:S07]  /*9500*/  MOV R0, UR5 ;  /* 0x0000000500007c02 */ /* 0x000fce0008000f00 */
.L_x_172:
[----:B-1----:R1:W2:Y:S02]  /*9510*/  SYNCS.PHASECHK.TRANS64.TRYWAIT P0, [R0+URZ], R3 ;  /* 0x00000003000075a7 */ /* 0x0022a400080011ff */
[----:B--2---:R-:W-:Y:S05]  /*9520*/  @!P0 NANOSLEEP.SYNCS 0x989680 ;  /* 0x009896800000895d */ /* 0x004fea0003900000 */
[----:B------:R-:W2:Y:S02]  /*9530*/  @!P0 SYNCS.PHASECHK.TRANS64 P0, [R0+URZ], R3 ;  /* 0x00000003000085a7 */ /* 0x000ea400080010ff */
[----:B--2---:R-:W-:Y:S05]  /*9540*/  @!P0 BRA `(.L_x_172) ;  /* 0xfffffffc00f08947 */ /* 0x004fea000383ffff */
[----:B------:R-:W-:Y:S05]  /*9550*/  BRA `(.L_x_173) ;  /* 0xffffff9c00247947 */ /* 0x000fea000383ffff */
.L_x_54:
[----:B------:R-:W-:-:S07]  /*9560*/  MOV R0, UR5 ;  /* 0x0000000500007c02 */ /* 0x000fce0008000f00 */
.L_x_174:
[----:B-1----:R1:W2:Y:S02]  /*9570*/  SYNCS.PHASECHK.TRANS64.TRYWAIT P0, [R0+URZ], R3 ;  /* 0x00000003000075a7 */ /* 0x0022a400080011ff */
[----:B--2---:R-:W-:Y:S05]  /*9580*/  @!P0 NANOSLEEP.SYNCS 0x989680 ;  /* 0x009896800000895d */ /* 0x004fea0003900000 */
[----:B------:R-:W2:Y:S02]  /*9590*/  @!P0 SYNCS.PHASECHK.TRANS64 P0, [R0+URZ], R3 ;  /* 0x00000003000085a7 */ /* 0x000ea400080010ff */
[----:B--2---:R-:W-:Y:S05]  /*95a0*/  @!P0 BRA `(.L_x_174) ;  /* 0xfffffffc00f08947 */ /* 0x004fea000383ffff */
[----:B------:R-:W-:Y:S05]  /*95b0*/  BRA `(.L_x_175) ;  /* 0xffffff9c00307947 */ /* 0x000fea000383ffff */
.L_x_55:
[----:B------:R-:W-:-:S07]  /*95c0*/  MOV R0, UR5 ;  /* 0x0000000500007c02 */ /* 0x000fce0008000f00 */
.L_x_176:
[----:B-1----:R1:W2:Y:S02]  /*95d0*/  SYNCS.PHASECHK.TRANS64.TRYWAIT P0, [R0+URZ], R3 ;  /* 0x00000003000075a7 */ /* 0x0022a400080011ff */
[----:B--2---:R-:W-:Y:S05]  /*95e0*/  @!P0 NANOSLEEP.SYNCS 0x989680 ;  /* 0x009896800000895d */ /* 0x004fea0003900000 */
[----:B------:R-:W2:Y:S02]  /*95f0*/  @!P0 SYNCS.PHASECHK.TRANS64 P0, [R0+URZ], R3 ;  /* 0x00000003000085a7 */ /* 0x000ea400080010ff */
[----:B--2---:R-:W-:Y:S05]  /*9600*/  @!P0 BRA `(.L_x_176) ;  /* 0xfffffffc00f08947 */ /* 0x004fea000383ffff */
[----:B------:R-:W-:Y:S05]  /*9610*/  BRA `(.L_x_177) ;  /* 0xffffff9c003c7947 */ /* 0x000fea000383ffff */
.L_x_56:
[----:B------:R-:W-:-:S07]  /*9620*/  MOV R0, UR5 ;  /* 0x0000000500007c02 */ /* 0x000fce0008000f00 */
.L_x_178:
[----:B-1----:R1:W2:Y:S02]  /*9630*/  SYNCS.PHASECHK.TRANS64.TRYWAIT P0, [R0+URZ], R3 ;  /* 0x00000003000075a7 */ /* 0x0022a400080011ff */
[----:B--2---:R-:W-:Y:S05]  /*9640*/  @!P0 NANOSLEEP.SYNCS 0x989680 ;  /* 0x009896800000895d */ /* 0x004fea0003900000 */
[----:B------:R-:W2:Y:S02]  /*9650*/  @!P0 SYNCS.PHASECHK.TRANS64 P0, [R0+URZ], R3 ;  /* 0x00000003000085a7 */ /* 0x000ea400080010ff */
[----:B--2---:R-:W-:Y:S05]  /*9660*/  @!P0 BRA `(.L_x_178) ;  /* 0xfffffffc00f08947 */ /* 0x004fea000383ffff */
[----:B------:R-:W-:Y:S05]  /*9670*/  BRA `(.L_x_179) ;  /* 0xffffff9c00487947 */ /* 0x000fea000383ffff */
.L_x_59:
[----:B------:R-:W-:-:S07]  /*9680*/  MOV R4, UR4 ;  /* 0x0000000400047c02 */ /* 0x000fce0008000f00 */
.L_x_180:
[----:B--2---:R2:W3:Y:S02]  /*9690*/  SYNCS.PHASECHK.TRANS64.TRYWAIT P1, [R4+URZ+0x168], R6 ;  /* 0x00016806040075a7 */ /* 0x0044e400080211ff */
[----:B---3--:R-:W-:Y:S05]  /*96a0*/  @!P1 NANOSLEEP.SYNCS 0x989680 ;  /* 0x009896800000995d */ /* 0x008fea0003900000 */
[----:B------:R-:W3:Y:S02]  /*96b0*/  @!P1 SYNCS.PHASECHK.TRANS64 P1, [R4+URZ+0x168], R6 ;  /* 0x00016806040095a7 */ /* 0x000ee400080210ff */
[----:B---3--:R-:W-:Y:S05]  /*96c0*/  @!P1 BRA `(.L_x_180) ;  /* 0xfffffffc00f09947 */ /* 0x008fea000383ffff */
[----:B------:R-:W-:Y:S05]  /*96d0*/  BRA `(.L_x_181) ;  /* 0xffffff9c00b47947 */ /* 0x000fea000383ffff */
.L_x_60:
[----:B--2---:R-:W-:-:S07]  /*96e0*/  MOV R4, UR4 ;  /* 0x0000000400047c02 */ /* 0x004fce0008000f00 */
.L_x_182:
[----:B--2---:R2:W3:Y:S02]  /*96f0*/  SYNCS.PHASECHK.TRANS64.TRYWAIT P1, [R4+URZ+0x160], R5 ;  /* 0x00016005040075a7 */ /* 0x0044e400080211ff */
[----:B---3--:R-:W-:Y:S05]  /*9700*/  @!P1 NANOSLEEP.SYNCS 0x989680 ;  /* 0x009896800000995d */ /* 0x008fea0003900000 */
[----:B------:R-:W3:Y:S02]  /*9710*/  @!P1 SYNCS.PHASECHK.TRANS64 P1, [R4+URZ+0x160], R5 ;  /* 0x00016005040095a7 */ /* 0x000ee400080210ff */
[----:B---3--:R-:W-:Y:S05]  /*9720*/  @!P1 BRA `(.L_x_182) ;  /* 0xfffffffc00f09947 */ /* 0x008fea000383ffff */
[----:B------:R-:W-:Y:S05]  /*9730*/  BRA `(.L_x_183) ;  /* 0xffffff9c00bc7947 */ /* 0x000fea000383ffff */
.L_x_68:
[----:B------:R-:W-:-:S07]  /*9740*/  MOV R0, UR18 ;  /* 0x0000001200007c02 */ /* 0x000fce0008000f00 */
.L_x_184:
[----:B--2---:R2:W3:Y:S02]  /*9750*/  SYNCS.PHASECHK.TRANS64.TRYWAIT P0, [R0+URZ+0x160], R4 ;  /* 0x00016004000075a7 */ /* 0x0044e400080011ff */
[----:B---3--:R-:W-:Y:S05]  /*9760*/  @!P0 NANOSLEEP.SYNCS 0x989680 ;  /* 0x009896800000895d */ /* 0x008fea0003900000 */
[----:B------:R-:W3:Y:S02]  /*9770*/  @!P0 SYNCS.PHASECHK.TRANS64 P0, [R0+URZ+0x160], R4 ;  /* 0x00016004000085a7 */ /* 0x000ee400080010ff */
[----:B---3--:R-:W-:Y:S05]  /*9780*/  @!P0 BRA `(.L_x_184) ;  /* 0xfffffffc00f08947 */ /* 0x008fea000383ffff */
[----:B------:R-:W-:Y:S05]  /*9790*/  BRA `(.L_x_185) ;  /* 0xffffffa400387947 */ /* 0x000fea000383ffff */
.L_x_69:
[----:B------:R-:W-:-:S07]  /*97a0*/  MOV R4, UR23 ;  /* 0x0000001700047c02 */ /* 0x000fce0008000f00 */
.L_x_186:
[----:B--2---:R2:W3:Y:S02]  /*97b0*/  SYNCS.PHASECHK.TRANS64.TRYWAIT P0, [R4+URZ+0x180], R0 ;  /* 0x00018000040075a7 */ /* 0x0044e400080011ff */
[----:B---3--:R-:W-:Y:S05]  /*97c0*/  @!P0 NANOSLEEP.SYNCS 0x989680 ;  /* 0x009896800000895d */ /* 0x008fea0003900000 */
[----:B------:R-:W3:Y:S02]  /*97d0*/  @!P0 SYNCS.PHASECHK.TRANS64 P0, [R4+URZ+0x180], R0 ;  /* 0x00018000040085a7 */ /* 0x000ee400080010ff */
[----:B---3--:R-:W-:Y:S05]  /*97e0*/  @!P0 BRA `(.L_x_186) ;  /* 0xfffffffc00f08947 */ /* 0x008fea000383ffff */
[----:B------:R-:W-:Y:S05]  /*97f0*/  BRA `(.L_x_187) ;  /* 0xffffffa400547947 */ /* 0x000fea000383ffff */
.L_x_72:
[----:B--2---:R-:W-:Y:S07]  /*9800*/  MOV R0, UR16 ;  /* 0x0000001000007c02 */ /* 0x004fee0008000f00 */
.L_x_188:
[----:B--2---:R2:W3:Y:S02]  /*9810*/  SYNCS.PHASECHK.TRANS64.TRYWAIT P0, [R0+URZ], R5 ;  /* 0x00000005000075a7 */ /* 0x0044e400080011ff */
[----:B---3--:R-:W-:Y:S05]  /*9820*/  @!P0 NANOSLEEP.SYNCS 0x989680 ;  /* 0x009896800000895d */ /* 0x008fea0003900000 */
[----:B------:R-:W3:Y:S02]  /*9830*/  @!P0 SYNCS.PHASECHK.TRANS64 P0, [R0+URZ], R5 ;  /* 0x00000005000085a7 */ /* 0x000ee400080010ff */
[----:B---3--:R-:W-:Y:S05]  /*9840*/  @!P0 BRA `(.L_x_188) ;  /* 0xfffffffc00f08947 */ /* 0x008fea000383ffff */
[----:B------:R-:W-:Y:S05]  /*9850*/  BRA `(.L_x_71) ;  /* 0xffffffa400787947 */ /* 0x000fea000383ffff */
.L_x_75:
[----:B------:R-:W-:-:S07]  /*9860*/  MOV R0, UR4 ;  /* 0x0000000400007c02 */ /* 0x000fce0008000f00 */
.L_x_189:
[----:B--2---:R2:W4:Y:S02]  /*9870*/  SYNCS.PHASECHK.TRANS64.TRYWAIT P0, [R0+URZ], R2 ;  /* 0x00000002000075a7 */ /* 0x00452400080011ff */
[----:B----4-:R-:W-:Y:S05]  /*9880*/  @!P0 NANOSLEEP.SYNCS 0x989680 ;  /* 0x009896800000895d */ /* 0x010fea0003900000 */
[----:B------:R-:W4:Y:S02]  /*9890*/  @!P0 SYNCS.PHASECHK.TRANS64 P0, [R0+URZ], R2 ;  /* 0x00000002000085a7 */ /* 0x000f2400080010ff */
[----:B----4-:R-:W-:Y:S05]  /*98a0*/  @!P0 BRA `(.L_x_189) ;  /* 0xfffffffc00f08947 */ /* 0x010fea000383ffff */
[----:B------:R-:W-:Y:S05]  /*98b0*/  BRA `(.L_x_190) ;  /* 0xffffffa800447947 */ /* 0x000fea000383ffff */
.L_x_76:
[----:B------:R-:W-:-:S07]  /*98c0*/  MOV R0, UR4 ;  /* 0x0000000400007c02 */ /* 0x000fce0008000f00 */
.L_x_191:
[----:B--2---:R2:W3:Y:S02]  /*98d0*/  SYNCS.PHASECHK.TRANS64.TRYWAIT P0, [R0+URZ], R2 ;  /* 0x00000002000075a7 */ /* 0x0044e400080011ff */
[----:B---3--:R-:W-:Y:S05]  /*98e0*/  @!P0 NANOSLEEP.SYNCS 0x989680 ;  /* 0x009896800000895d */ /* 0x008fea0003900000 */
[----:B------:R-:W3:Y:S02]  /*98f0*/  @!P0 SYNCS.PHASECHK.TRANS64 P0, [R0+URZ], R2 ;  /* 0x00000002000085a7 */ /* 0x000ee400080010ff */
[----:B---3--:R-:W-:Y:S05]  /*9900*/  @!P0 BRA `(.L_x_191) ;  /* 0xfffffffc00f08947 */ /* 0x008fea000383ffff */
[----:B------:R-:W-:Y:S05]  /*9910*/  BRA `(.L_x_192) ;  /* 0xffffffa800507947 */ /* 0x000fea000383ffff */
.L_x_81:
[----:B------:R-:W-:Y:S07]  /*9920*/  MOV R2, UR31 ;  /* 0x0000001f00027c02 */ /* 0x000fee0008000f00 */
.L_x_193:
[----:B-1----:R1:W2:Y:S02]  /*9930*/  SYNCS.PHASECHK.TRANS64.TRYWAIT P0, [R2+URZ+0x160], R3 ;  /* 0x00016003020075a7 */ /* 0x0022a400080011ff */
[----:B--2---:R-:W-:Y:S05]  /*9940*/  @!P0 NANOSLEEP.SYNCS 0x989680 ;  /* 0x009896800000895d */ /* 0x004fea0003900000 */
[----:B------:R-:W2:Y:S02]  /*9950*/  @!P0 SYNCS.PHASECHK.TRANS64 P0, [R2+URZ+0x160], R3 ;  /* 0x00016003020085a7 */ /* 0x000ea400080010ff */
[----:B--2---:R-:W-:Y:S05]  /*9960*/  @!P0 BRA `(.L_x_193) ;  /* 0xfffffffc00f08947 */ /* 0x004fea000383ffff */
[----:B------:R-:W-:Y:S05]  /*9970*/  BRA `(.L_x_194) ;  /* 0xffffffac00a07947 */ /* 0x000fea000383ffff */
.L_x_84:
[----:B------:R-:W-:Y:S07]  /*9980*/  MOV R2, UR31 ;  /* 0x0000001f00027c02 */ /* 0x000fee0008000f00 */
.L_x_195:
[----:B-1----:R1:W2:Y:S02]  /*9990*/  SYNCS.PHASECHK.TRANS64.TRYWAIT P2, [R2+URZ+0x158], R3 ;  /* 0x00015803020075a7 */ /* 0x0022a400080411ff */
[----:B--2---:R-:W-:Y:S05]  /*99a0*/  @!P2 NANOSLEEP.SYNCS 0x989680 ;  /* 0x009896800000a95d */ /* 0x004fea0003900000 */
[----:B------:R-:W2:Y:S02]  /*99b0*/  @!P2 SYNCS.PHASECHK.TRANS64 P2, [R2+URZ+0x158], R3 ;  /* 0x000158030200a5a7 */ /* 0x000ea400080410ff */
[----:B--2---:R-:W-:Y:S05]  /*99c0*/  @!P2 BRA `(.L_x_195) ;  /* 0xfffffffc00f0a947 */ /* 0x004fea000383ffff */
[----:B------:R-:W-:Y:S05]  /*99d0*/  BRA `(.L_x_83) ;  /* 0xffffffb400047947 */ /* 0x000fea000383ffff */
.L_x_87:
[----:B-1----:R-:W-:Y:S07]  /*99e0*/  MOV R2, UR31 ;  /* 0x0000001f00027c02 */ /* 0x002fee0008000f00 */
.L_x_196:
[----:B-1----:R1:W2:Y:S02]  /*99f0*/  SYNCS.PHASECHK.TRANS64.TRYWAIT P1, [R2+URZ+0x130], R8 ;  /* 0x00013008020075a7 */ /* 0x0022a400080211ff */
[----:B--2---:R-:W-:Y:S05]  /*9a00*/  @!P1 NANOSLEEP.SYNCS 0x989680 ;  /* 0x009896800000995d */ /* 0x004fea0003900000 */
[----:B------:R-:W2:Y:S02]  /*9a10*/  @!P1 SYNCS.PHASECHK.TRANS64 P1, [R2+URZ+0x130], R8 ;  /* 0x00013008020095a7 */ /* 0x000ea400080210ff */
[----:B--2---:R-:W-:Y:S05]  /*9a20*/  @!P1 BRA `(.L_x_196) ;  /* 0xfffffffc00f09947 */ /* 0x004fea000383ffff */
[----:B------:R-:W-:Y:S05]  /*9a30*/  BRA `(.L_x_197) ;  /* 0xffffffb400947947 */ /* 0x000fea000383ffff */
.L_x_88:
[----:B------:R-:W-:Y:S07]  /*9a40*/  MOV R2, UR31 ;  /* 0x0000001f00027c02 */ /* 0x000fee0008000f00 */
.L_x_198:
[----:B-1----:R1:W2:Y:S02]  /*9a50*/  SYNCS.PHASECHK.TRANS64.TRYWAIT P1, [R2+URZ+0x138], R8 ;  /* 0x00013808020075a7 */ /* 0x0022a400080211ff */
[----:B--2---:R-:W-:Y:S05]  /*9a60*/  @!P1 NANOSLEEP.SYNCS 0x989680 ;  /* 0x009896800000995d */ /* 0x004fea0003900000 */
[----:B------:R-:W2:Y:S02]  /*9a70*/  @!P1 SYNCS.PHASECHK.TRANS64 P1, [R2+URZ+0x138], R8 ;  /* 0x00013808020095a7 */ /* 0x000ea400080210ff */
[----:B--2---:R-:W-:Y:S05]  /*9a80*/  @!P1 BRA `(.L_x_198) ;  /* 0xfffffffc00f09947 */ /* 0x004fea000383ffff */
[----:B------:R-:W-:Y:S05]  /*9a90*/  BRA `(.L_x_199) ;  /* 0xffffffb400cc7947 */ /* 0x000fea000383ffff */
.L_x_89:
[----:B------:R-:W-:Y:S07]  /*9aa0*/  MOV R2, UR31 ;  /* 0x0000001f00027c02 */ /* 0x000fee0008000f00 */
.L_x_200:
[----:B-1----:R1:W2:Y:S02]  /*9ab0*/  SYNCS.PHASECHK.TRANS64.TRYWAIT P1, [R2+URZ+0x140], R8 ;  /* 0x00014008020075a7 */ /* 0x0022a400080211ff */
[----:B--2---:R-:W-:Y:S05]  /*9ac0*/  @!P1 NANOSLEEP.SYNCS 0x989680 ;  /* 0x009896800000995d */ /* 0x004fea0003900000 */
[----:B------:R-:W2:Y:S02]  /*9ad0*/  @!P1 SYNCS.PHASECHK.TRANS64 P1, [R2+URZ+0x140], R8 ;  /* 0x00014008020095a7 */ /* 0x000ea400080210ff */
[----:B--2---:R-:W-:Y:S05]  /*9ae0*/  @!P1 BRA `(.L_x_200) ;  /* 0xfffffffc00f09947 */ /* 0x004fea000383ffff */
[----:B------:R-:W-:Y:S05]  /*9af0*/  BRA `(.L_x_201) ;  /* 0xffffffb800147947 */ /* 0x000fea000383ffff */
.L_x_90:
[----:B------:R-:W-:Y:S07]  /*9b00*/  MOV R2, UR31 ;  /* 0x0000001f00027c02 */ /* 0x000fee0008000f00 */
.L_x_202:
[----:B-1----:R1:W2:Y:S02]  /*9b10*/  SYNCS.PHASECHK.TRANS64.TRYWAIT P0, [R2+URZ+0x148], R8 ;  /* 0x00014808020075a7 */ /* 0x0022a400080011ff */
[----:B--2---:R-:W-:Y:S05]  /*9b20*/  @!P0 NANOSLEEP.SYNCS 0x989680 ;  /* 0x009896800000895d */ /* 0x004fea0003900000 */
[----:B------:R-:W2:Y:S02]  /*9b30*/  @!P0 SYNCS.PHASECHK.TRANS64 P0, [R2+URZ+0x148], R8 ;  /* 0x00014808020085a7 */ /* 0x000ea400080010ff */
[----:B--2---:R-:W-:Y:S05]  /*9b40*/  @!P0 BRA `(.L_x_202) ;  /* 0xfffffffc00f08947 */ /* 0x004fea000383ffff */
[----:B------:R-:W-:Y:S05]  /*9b50*/  BRA `(.L_x_203) ;  /* 0xffffffb800647947 */ /* 0x000fea000383ffff */
.L_x_92:
[----:B-1----:R-:W-:-:S07]  /*9b60*/  MOV R0, UR31 ;  /* 0x0000001f00007c02 */ /* 0x002fce0008000f00 */
.L_x_204:
[----:B-1----:R1:W2:Y:S02]  /*9b70*/  SYNCS.PHASECHK.TRANS64.TRYWAIT P0, [R0+URZ+0x130], R2 ;  /* 0x00013002000075a7 */ /* 0x0022a400080011ff */
[----:B--2---:R-:W-:Y:S05]  /*9b80*/  @!P0 NANOSLEEP.SYNCS 0x989680 ;  /* 0x009896800000895d */ /* 0x004fea0003900000 */
[----:B------:R-:W2:Y:S02]  /*9b90*/  @!P0 SYNCS.PHASECHK.TRANS64 P0, [R0+URZ+0x130], R2 ;  /* 0x00013002000085a7 */ /* 0x000ea400080010ff */
[----:B--2---:R-:W-:Y:S05]  /*9ba0*/  @!P0 BRA `(.L_x_204) ;  /* 0xfffffffc00f08947 */ /* 0x004fea000383ffff */
[----:B------:R-:W-:Y:S05]  /*9bb0*/  BRA `(.L_x_205) ;  /* 0xffffffb800cc7947 */ /* 0x000fea000383ffff */
.L_x_93:
[----:B-1----:R-:W-:-:S07]  /*9bc0*/  MOV R0, UR31 ;  /* 0x0000001f00007c02 */ /* 0x002fce0008000f00 */
.L_x_206:
[----:B-1----:R1:W2:Y:S02]  /*9bd0*/  SYNCS.PHASECHK.TRANS64.TRYWAIT P0, [R0+URZ+0x138], R2 ;  /* 0x00013802000075a7 */ /* 0x0022a400080011ff */
[----:B--2---:R-:W-:Y:S05]  /*9be0*/  @!P0 NANOSLEEP.SYNCS 0x989680 ;  /* 0x009896800000895d */ /* 0x004fea0003900000 */
[----:B------:R-:W2:Y:S02]  /*9bf0*/  @!P0 SYNCS.PHASECHK.TRANS64 P0, [R0+URZ+0x138], R2 ;  /* 0x00013802000085a7 */ /* 0x000ea400080010ff */
[----:B--2---:R-:W-:Y:S05]  /*9c00*/  @!P0 BRA `(.L_x_206) ;  /* 0xfffffffc00f08947 */ /* 0x004fea000383ffff */
[----:B------:R-:W-:Y:S05]  /*9c10*/  BRA `(.L_x_207) ;  /* 0xffffffb800bc7947 */ /* 0x000fea000383ffff */
.L_x_94:
[----:B-1----:R-:W-:-:S07]  /*9c20*/  MOV R0, UR31 ;  /* 0x0000001f00007c02 */ /* 0x002fce0008000f00 */
.L_x_208:
[----:B-1----:R1:W2:Y:S02]  /*9c30*/  SYNCS.PHASECHK.TRANS64.TRYWAIT P0, [R0+URZ+0x140], R2 ;  /* 0x00014002000075a7 */ /* 0x0022a400080011ff */
[----:B--2---:R-:W-:Y:S05]  /*9c40*/  @!P0 NANOSLEEP.SYNCS 0x989680 ;  /* 0x009896800000895d */ /* 0x004fea0003900000 */
[----:B------:R-:W2:Y:S02]  /*9c50*/  @!P0 SYNCS.PHASECHK.TRANS64 P0, [R0+URZ+0x140], R2 ;  /* 0x00014002000085a7 */ /* 0x000ea400080010ff */
[----:B--2---:R-:W-:Y:S05]  /*9c60*/  @!P0 BRA `(.L_x_208) ;  /* 0xfffffffc00f08947 */ /* 0x004fea000383ffff */
[----:B------:R-:W-:Y:S05]  /*9c70*/  BRA `(.L_x_209) ;  /* 0xffffffb800ac7947 */ /* 0x000fea000383ffff */
.L_x_96:
[----:B------:R-:W-:Y:S07]  /*9c80*/  MOV R0, UR48 ;  /* 0x0000003000007c02 */ /* 0x000fee0008000f00 */
.L_x_210:
[----:B-1----:R1:W2:Y:S02]  /*9c90*/  SYNCS.PHASECHK.TRANS64.TRYWAIT P0, [R0+URZ+0x160], R2 ;  /* 0x00016002000075a7 */ /* 0x0022a400080011ff */
[----:B--2---:R-:W-:Y:S05]  /*9ca0*/  @!P0 NANOSLEEP.SYNCS 0x989680 ;  /* 0x009896800000895d */ /* 0x004fea0003900000 */
[----:B------:R-:W2:Y:S02]  /*9cb0*/  @!P0 SYNCS.PHASECHK.TRANS64 P0, [R0+URZ+0x160], R2 ;  /* 0x00016002000085a7 */ /* 0x000ea400080010ff */
[----:B--2---:R-:W-:Y:S05]  /*9cc0*/  @!P0 BRA `(.L_x_210) ;  /* 0xfffffffc00f08947 */ /* 0x004fea000383ffff */
[----:B------:R-:W-:Y:S05]  /*9cd0*/  BRA `(.L_x_211) ;  /* 0xffffffbc009c7947 */ /* 0x000fea000383ffff */
.L_x_107:
[----:B-1----:R-:W-:Y:S04]  /*9ce0*/  MOV R2, UR48 ;  /* 0x0000003000027c02 */ /* 0x002fe80008000f00 */
[----:B------:R1:W3:Y:S03]  /*9cf0*/  SYNCS.PHASECHK.TRANS64.TRYWAIT P1, [R2+URZ+0x110], R3 ;  /* 0x00011003020075a7 */ /* 0x0002e600080211ff */
[----:B---3--:R-:W-:Y:S05]  /*9d00*/  @!P1 NANOSLEEP.SYNCS 0x989680 ;  /* 0x009896800000995d */ /* 0x008fea0003900000 */
[----:B------:R-:W3:Y:S02]  /*9d10*/  @!P1 SYNCS.PHASECHK.TRANS64 P1, [R2+URZ+0x110], R3 ;  /* 0x00011003020095a7 */ /* 0x000ee400080210ff */
[----:B---3--:R-:W-:Y:S05]  /*9d20*/  @!P1 BRA `(.L_x_107) ;  /* 0xfffffffc00ec9947 */ /* 0x008fea000383ffff */
[----:B------:R-:W-:Y:S05]  /*9d30*/  BRA `(.L_x_106) ;  /* 0xffffffcc00547947 */ /* 0x000fea000383ffff */
.L_x_109:
[----:B-1----:R1:W4:Y:S02]  /*9d40*/  SYNCS.PHASECHK.TRANS64.TRYWAIT P0, [R70+URZ+0x170], R0 ;  /* 0x00017000460075a7 */ /* 0x00232400080011ff */
[----:B----4-:R-:W-:Y:S05]  /*9d50*/  @!P0 NANOSLEEP.SYNCS 0x989680 ;  /* 0x009896800000895d */ /* 0x010fea0003900000 */
[----:B------:R-:W4:Y:S02]  /*9d60*/  @!P0 SYNCS.PHASECHK.TRANS64 P0, [R70+URZ+0x170], R0 ;  /* 0x00017000460085a7 */ /* 0x000f2400080010ff */
[----:B----4-:R-:W-:Y:S05]  /*9d70*/  @!P0 BRA `(.L_x_109) ;  /* 0xfffffffc00f08947 */ /* 0x010fea000383ffff */
[----:B------:R-:W-:Y:S05]  /*9d80*/  BRA `(.L_x_108) ;  /* 0xffffffcc00787947 */ /* 0x000fea000383ffff */
.L_x_118:
[----:B--2---:R2:W4:Y:S02]  /*9d90*/  SYNCS.PHASECHK.TRANS64.TRYWAIT P0, [R4+URZ+0x110], R0 ;  /* 0x00011000040075a7 */ /* 0x00452400080011ff */
[----:B----4-:R-:W-:Y:S05]  /*9da0*/  @!P0 NANOSLEEP.SYNCS 0x989680 ;  /* 0x009896800000895d */ /* 0x010fea0003900000 */
[----:B------:R-:W4:Y:S02]  /*9db0*/  @!P0 SYNCS.PHASECHK.TRANS64 P0, [R4+URZ+0x110], R0 ;  /* 0x00011000040085a7 */ /* 0x000f2400080010ff */
[----:B----4-:R-:W-:Y:S05]  /*9dc0*/  @!P0 BRA `(.L_x_118) ;  /* 0xfffffffc00f08947 */ /* 0x010fea000383ffff */
[----:B------:R-:W-:Y:S05]  /*9dd0*/  BRA `(.L_x_117) ;  /* 0xffffffd4006c7947 */ /* 0x000fea000383ffff */
.L_x_126:
[----:B-1----:R1:W4:Y:S02]  /*9de0*/  SYNCS.PHASECHK.TRANS64.TRYWAIT P0, [R2+URZ+0x110], R4 ;  /* 0x00011004020075a7 */ /* 0x00232400080011ff */
[----:B----4-:R-:W-:Y:S05]  /*9df0*/  @!P0 NANOSLEEP.SYNCS 0x989680 ;  /* 0x009896800000895d */ /* 0x010fea0003900000 */
[----:B------:R-:W4:Y:S02]  /*9e00*/  @!P0 SYNCS.PHASECHK.TRANS64 P0, [R2+URZ+0x110], R4 ;  /* 0x00011004020085a7 */ /* 0x000f2400080010ff */
[----:B----4-:R-:W-:Y:S05]  /*9e10*/  @!P0 BRA `(.L_x_126) ;  /* 0xfffffffc00f08947 */ /* 0x010fea000383ffff */
[----:B------:R-:W-:Y:S05]  /*9e20*/  BRA `(.L_x_125) ;  /* 0xffffffdc00807947 */ /* 0x000fea000383ffff */
.L_x_134:
[----:B--2---:R2:W4:Y:S02]  /*9e30*/  SYNCS.PHASECHK.TRANS64.TRYWAIT P0, [R3+URZ+0x110], R0 ;  /* 0x00011000030075a7 */ /* 0x00452400080011ff */
[----:B----4-:R-:W-:Y:S05]  /*9e40*/  @!P0 NANOSLEEP.SYNCS 0x989680 ;  /* 0x009896800000895d */ /* 0x010fea0003900000 */
[----:B------:R-:W4:Y:S02]  /*9e50*/  @!P0 SYNCS.PHASECHK.TRANS64 P0, [R3+URZ+0x110], R0 ;  /* 0x00011000030085a7 */ /* 0x000f2400080010ff */
[----:B----4-:R-:W-:Y:S05]  /*9e60*/  @!P0 BRA `(.L_x_134) ;  /* 0xfffffffc00f08947 */ /* 0x010fea000383ffff */
[----:B------:R-:W-:Y:S05]  /*9e70*/  BRA `(.L_x_133) ;  /* 0xffffffe400907947 */ /* 0x000fea000383ffff */
        .weak           $__internal_0_$__cuda_sm10x_tcgen05_guardrail_trap_col_being_dealloced_not_returned_by_alloc
        .type           $__internal_0_$__cuda_sm10x_tcgen05_guardrail_trap_col_being_dealloced_not_returned_by_alloc,@function
        .size           $__internal_0_$__cuda_sm10x_tcgen05_guardrail_trap_col_being_dealloced_not_returned_by_alloc,($__internal_1_$__cuda_sm10x_tcgen05_guardrail_trap_phase_invalid_during_alloc - $__internal_0_$__cuda_sm10x_tcgen05_guardrail_trap_col_being_dealloced_not_returned_by_alloc)
$__internal_0_$__cuda_sm10x_tcgen05_guardrail_trap_col_being_dealloced_not_returned_by_alloc:
[----:B------:R-:W-:Y:S05]  /*9e80*/  BPT.TRAP 0x1 ;  /* 0x000000040000795c */ /* 0x000fea0000300000 */
[----:B------:R-:W-:-:S04]  /*9e90*/  HFMA2 R3, -RZ, RZ, 0, 0 ;  /* 0x00000000ff037431 */ /* 0x000fc800000001ff */
[----:B------:R-:W-:Y:S05]  /*9ea0*/  RET.REL.NODEC R2 `(_ZN7cutlass13device_kernelINS_4conv6kernel13ConvUniversalINS1_16ConvProblemShapeILNS1_8OperatorE0ELi2EEENS1_10collective14CollectiveConvINS1_47MainloopSm100TmaUmmaWarpSpecializedImplicitGemmILS5_0ELi17ELi2ELi1ELi2EN4cute5tupleIJNSA_1CILi2EEENSC_ILi1EEESE_EEEEENSB_IJNSC_ILi64EEENSC_ILi128EEENSB_IJNSC_ILi32EEEEEEEEENS_6half_tESM_NSA_8TiledMMAINSA_8MMA_AtomIJNSA_20SM100_MMA_F16BF16_SSISM_SM_fLi64ELi128ELNSA_4UMMA5MajorE0ELSR_0ELNSQ_7ScaleInE0ELSS_0EEEEEENSA_6LayoutINSB_IJSE_SE_SE_EEENSB_IJNSC_ILi0EEESX_SX_EEEEENSB_IJNSA_10UnderscoreES10_S10_EEEEENS7_6detail27Sm100ImplicitGemmTileTraitsINSA_20SM90_TMA_LOAD_IM2COLENSA_14ComposedLayoutINSA_7SwizzleILi2ELi4ELi3EEENSA_18smem_ptr_flag_bitsILi16EEENSV_INSB_IJNSC_ILi8EEESJ_EEENSB_IJSJ_SE_EEEEEEEvEENS14_INSA_23SM90_TMA_LOAD_MULTICASTES1F_vEEEENS_8epilogue10collective18CollectiveEpilogueINS1K_23Sm100TmaWarpSpecializedILi4ELi2ELi16ELb1ELb0EEEJSL_NSB_IJNSV_ISH_SE_EENSV_ISJ_SE_EEEEESM_NSB_IJNSB_IJlllEEESE_SX_EEESM_S1T_NS1K_6fusion15FusionCallbacksIS1O_NS1U_17LinearCombinationISM_fSM_fLNS_15FloatRoundStyleE2EEESL_S1R_JEEENSA_5SM1004TMEM4LOAD26SM100_TMEM_LOAD_16dp256b4xES15_S1F_NSA_17SM75_U32x4_LDSM_NENSA_21SM90_TMA_STORE_IM2COLES1F_NSA_17SM90_U32x4_STSM_NENSA_39AutoVectorizingCopyWithAssumedAlignmentILi128EEEEEEvvEEEEvNT_6ParamsE) ;  /* 0xffffff6002547950 */ /* 0x000fea0003c3ffff */
        .weak           $__internal_1_$__cuda_sm10x_tcgen05_guardrail_trap_phase_invalid_during_alloc
        .type           $__internal_1_$__cuda_sm10x_tcgen05_guardrail_trap_phase_invalid_during_alloc,@function
        .size           $__internal_1_$__cuda_sm10x_tcgen05_guardrail_trap_phase_invalid_during_alloc,($__internal_2_$__cuda_sm10x_tcgen05_guardrail_trap_unallocated_columns_being_dealloced - $__internal_1_$__cuda_sm10x_tcgen05_guardrail_trap_phase_invalid_during_alloc)
$__internal_1_$__cuda_sm10x_tcgen05_guardrail_trap_phase_invalid_during_alloc:
[----:B------:R-:W-:Y:S05]  /*9eb0*/  BPT.TRAP 0x1 ;  /* 0x000000040000795c */ /* 0x000fea0000300000 */
[----:B------:R-:W-:-:S04]  /*9ec0*/  MOV R3, 0x0 ;  /* 0x0000000000037802 */ /* 0x000fc80000000f00 */
[----:B------:R-:W-:Y:S05]  /*9ed0*/  RET.REL.NODEC R2 `(_ZN7cutlass13device_kernelINS_4conv6kernel13ConvUniversalINS1_16ConvProblemShapeILNS1_8OperatorE0ELi2EEENS1_10collective14CollectiveConvINS1_47MainloopSm100TmaUmmaWarpSpecializedImplicitGemmILS5_0ELi17ELi2ELi1ELi2EN4cute5tupleIJNSA_1CILi2EEENSC_ILi1EEESE_EEEEENSB_IJNSC_ILi64EEENSC_ILi128EEENSB_IJNSC_ILi32EEEEEEEEENS_6half_tESM_NSA_8TiledMMAINSA_8MMA_AtomIJNSA_20SM100_MMA_F16BF16_SSISM_SM_fLi64ELi128ELNSA_4UMMA5MajorE0ELSR_0ELNSQ_7ScaleInE0ELSS_0EEEEEENSA_6LayoutINSB_IJSE_SE_SE_EEENSB_IJNSC_ILi0EEESX_SX_EEEEENSB_IJNSA_10UnderscoreES10_S10_EEEEENS7_6detail27Sm100ImplicitGemmTileTraitsINSA_20SM90_TMA_LOAD_IM2COLENSA_14ComposedLayoutINSA_7SwizzleILi2ELi4ELi3EEENSA_18smem_ptr_flag_bitsILi16EEENSV_INSB_IJNSC_ILi8EEESJ_EEENSB_IJSJ_SE_EEEEEEEvEENS14_INSA_23SM90_TMA_LOAD_MULTICASTES1F_vEEEENS_8epilogue10collective18CollectiveEpilogueINS1K_23Sm100TmaWarpSpecializedILi4ELi2ELi16ELb1ELb0EEEJSL_NSB_IJNSV_ISH_SE_EENSV_ISJ_SE_EEEEESM_NSB_IJNSB_IJlllEEESE_SX_EEESM_S1T_NS1K_6fusion15FusionCallbacksIS1O_NS1U_17LinearCombinationISM_fSM_fLNS_15FloatRoundStyleE2EEESL_S1R_JEEENSA_5SM1004TMEM4LOAD26SM100_TMEM_LOAD_16dp256b4xES15_S1F_NSA_17SM75_U32x4_LDSM_NENSA_21SM90_TMA_STORE_IM2COLES1F_NSA_17SM90_U32x4_STSM_NENSA_39AutoVectorizingCopyWithAssumedAlignmentILi128EEEEEEvvEEEEvNT_6ParamsE) ;  /* 0xffffff6002487950 */ /* 0x000fea0003c3ffff */
        .weak           $__internal_2_$__cuda_sm10x_tcgen05_guardrail_trap_unallocated_columns_being_dealloced
        .type           $__internal_2_$__cuda_sm10x_tcgen05_guardrail_trap_unallocated_columns_being_dealloced,@function
        .size           $__internal_2_$__cuda_sm10x_tcgen05_guardrail_trap_unallocated_columns_being_dealloced,(.L_x_213 - $__internal_2_$__cuda_sm10x_tcgen05_guardrail_trap_unallocated_columns_being_dealloced)
$__internal_2_$__cuda_sm10x_tcgen05_guardrail_trap_unallocated_columns_being_dealloced:
[----:B------:R-:W-:Y:S05]  /*9ee0*/  BPT.TRAP 0x1 ;  /* 0x000000040000795c */ /* 0x000fea0000300000 */
[----:B------:R-:W-:-:S04]  /*9ef0*/  HFMA2 R3, -RZ, RZ, 0, 0 ;  /* 0x00000000ff037431 */ /* 0x000fc800000001ff */
[----:B------:R-:W-:Y:S05]  /*9f00*/  RET.REL.NODEC R2 `(_ZN7cutlass13device_kernelINS_4conv6kernel13ConvUniversalINS1_16ConvProblemShapeILNS1_8OperatorE0ELi2EEENS1_10collective14CollectiveConvINS1_47MainloopSm100TmaUmmaWarpSpecializedImplicitGemmILS5_0ELi17ELi2ELi1ELi2EN4cute5tupleIJNSA_1CILi2EEENSC_ILi1EEESE_EEEEENSB_IJNSC_ILi64EEENSC_ILi128EEENSB_IJNSC_ILi32EEEEEEEEENS_6half_tESM_NSA_8TiledMMAINSA_8MMA_AtomIJNSA_20SM100_MMA_F16BF16_SSISM_SM_fLi64ELi128ELNSA_4UMMA5MajorE0ELSR_0ELNSQ_7ScaleInE0ELSS_0EEEEEENSA_6LayoutINSB_IJSE_SE_SE_EEENSB_IJNSC_ILi0EEESX_SX_EEEEENSB_IJNSA_10UnderscoreES10_S10_EEEEENS7_6detail27Sm100ImplicitGemmTileTraitsINSA_20SM90_TMA_LOAD_IM2COLENSA_14ComposedLayoutINSA_7SwizzleILi2ELi4ELi3EEENSA_18smem_ptr_flag_bitsILi16EEENSV_INSB_IJNSC_ILi8EEESJ_EEENSB_IJSJ_SE_EEEEEEEvEENS14_INSA_23SM90_TMA_LOAD_MULTICASTES1F_vEEEENS_8epilogue10collective18CollectiveEpilogueINS1K_23Sm100TmaWarpSpecializedILi4ELi2ELi16ELb1ELb0EEEJSL_NSB_IJNSV_ISH_SE_EENSV_ISJ_SE_EEEEESM_NSB_IJNSB_IJlllEEESE_SX_EEESM_S1T_NS1K_6fusion15FusionCallbacksIS1O_NS1U_17LinearCombinationISM_fSM_fLNS_15FloatRoundStyleE2EEESL_S1R_JEEENSA_5SM1004TMEM4LOAD26SM100_TMEM_LOAD_16dp256b4xES15_S1F_NSA_17SM75_U32x4_LDSM_NENSA_21SM90_TMA_STORE_IM2COLES1F_NSA_17SM90_U32x4_STSM_NENSA_39AutoVectorizingCopyWithAssumedAlignmentILi128EEEEEEvvEEEEvNT_6ParamsE) ;  /* 0xffffff60023c7950 */ /* 0x000fea0003c3ffff */
.L_x_212:
[----:B------:R-:W-:-:S00]  /*9f10*/  BRA `(.L_x_212) ;  /* 0xfffffffc00fc7947 */ /* 0x000fc0000383ffff */
[----:B------:R-:W-:-:S00]  /*9f20*/  NOP ;  /* 0x0000000000007918 */ /* 0x000fc00000000000 */
        /* <DEDUP_REMOVED lines=13> */
.L_x_213:


//--------------------- .nv.global.init           --------------------------
	.section	.nv.global.init,"aw",@progbits
.nv.global.init:
	.type		$str$29,@object
	.size		$str$29,($str$30 - $str$29)
$str$29:
        /*0000*/ 	.byte	0x28, 0x61, 0x64, 0x64, 0x72, 0x65, 0x73, 0x73, 0x20, 0x26, 0x20, 0x6d, 0x61, 0x73, 0x6b, 0x29
        /*0010*/ 	.byte	0x20, 0x3d, 0x3d, 0x20, 0x30, 0x00
	.type		$str$30,@object
	.size		$str$30,($str$28 - $str$30)
$str$30:
        /*0016*/ 	.byte	0x2f, 0x74, 0x6d, 0x70, 0x2f, 0x63, 0x75, 0x74, 0x6c, 0x61, 0x73, 0x73, 0x5f, 0x73, 0x77, 0x65
        /*0026*/ 	.byte	0x65, 0x70, 0x5f, 0x73, 0x72, 0x63, 0x2f, 0x69, 0x6e, 0x63, 0x6c, 0x75, 0x64, 0x65, 0x2f, 0x63
        /*0036*/ 	.byte	0x75, 0x74, 0x65, 0x2f, 0x70, 0x6f, 0x69, 0x6e, 0x74, 0x65, 0x72, 0x5f, 0x66, 0x6c, 0x61, 0x67
        /*0046*/ 	.byte	0x67, 0x65, 0x64, 0x2e, 0x68, 0x70, 0x70, 0x00
	.type		$str$28,@object
	.size		$str$28,($str$27 - $str$28)
$str$28:
        /*004e*/ 	.byte	0x2f, 0x74, 0x6d, 0x70, 0x2f, 0x63, 0x75, 0x74, 0x6c, 0x61, 0x73, 0x73, 0x5f, 0x73, 0x77, 0x65
        /*005e*/ 	.byte	0x65, 0x70, 0x5f, 0x73, 0x72, 0x63, 0x2f, 0x69, 0x6e, 0x63, 0x6c, 0x75, 0x64, 0x65, 0x2f, 0x63
        /*006e*/ 	.byte	0x75, 0x74, 0x65, 0x2f, 0x61, 0x74, 0x6f, 0x6d, 0x2f, 0x63, 0x6f, 0x70, 0x79, 0x5f, 0x74, 0x72
        /*007e*/ 	.byte	0x61, 0x69, 0x74, 0x73, 0x5f, 0x73, 0x6d, 0x31, 0x30, 0x30, 0x2e, 0x68, 0x70, 0x70, 0x00
	.type		$str$27,@object
	.size		$str$27,(__unnamed_1 - $str$27)
$str$27:
        /*008d*/ 	.byte	0x28, 0x28, 0x75, 0x69, 0x6e, 0x74, 0x33, 0x32, 0x5f, 0x74, 0x28, 0x74, 0x68, 0x72, 0x65, 0x61
        /*009d*/ 	.byte	0x64, 0x49, 0x64, 0x78, 0x2e, 0x78, 0x29, 0x20, 0x2f, 0x20, 0x33, 0x32, 0x29, 0x20, 0x25, 0x20
        /*00ad*/ 	.byte	0x34, 0x29, 0x20, 0x3d, 0x3d, 0x20, 0x28, 0x28, 0x28, 0x74, 0x6d, 0x65, 0x6d, 0x5f, 0x61, 0x64
        /*00bd*/ 	.byte	0x64, 0x72, 0x20, 0x3e, 0x3e, 0x20, 0x31, 0x36, 0x29, 0x20, 0x2f, 0x20, 0x33, 0x32, 0x29, 0x20
        /*00cd*/ 	.byte	0x25, 0x20, 0x34, 0x29, 0x00
	.type		__unnamed_1,@object
	.size		__unnamed_1,(__unnamed_2 - __unnamed_1)
__unnamed_1:
        /*00d2*/ 	.byte	0x61, 0x75, 0x74, 0x6f, 0x20, 0x63, 0x75, 0x74, 0x65, 0x3a, 0x3a, 0x61, 0x73, 0x5f, 0x70, 0x6f
        /* <DEDUP_REMOVED lines=24> */
        /*0262*/ 	.byte	0x3e, 0x3e, 0x3e, 0x5d, 0x00
	.type		__unnamed_2,@object
	.size		__unnamed_2,(.L_2 - __unnamed_2)
__unnamed_2:
        /* <DEDUP_REMOVED lines=46> */
.L_2:


//--------------------- .nv.shared._ZN7cutlass13device_kernelINS_4conv6kernel13ConvUniversalINS1_16ConvProblemShapeILNS1_8OperatorE0ELi2EEENS1_10collective14CollectiveConvINS1_47MainloopSm100TmaUmmaWarpSpecializedImplicitGemmILS5_0ELi17ELi2ELi1ELi2EN4cute5tupleIJNSA_1CILi2EEENSC_ILi1EEESE_EEEEENSB_IJNSC_ILi64EEENSC_ILi128EEENSB_IJNSC_ILi32EEEEEEEEENS_6half_tESM_NSA_8TiledMMAINSA_8MMA_AtomIJNSA_20SM100_MMA_F16BF16_SSISM_SM_fLi64ELi128ELNSA_4UMMA5MajorE0ELSR_0ELNSQ_7ScaleInE0ELSS_0EEEEEENSA_6LayoutINSB_IJSE_SE_SE_EEENSB_IJNSC_ILi0EEESX_SX_EEEEENSB_IJNSA_10UnderscoreES10_S10_EEEEENS7_6detail27Sm100ImplicitGemmTileTraitsINSA_20SM90_TMA_LOAD_IM2COLENSA_14ComposedLayoutINSA_7SwizzleILi2ELi4ELi3EEENSA_18smem_ptr_flag_bitsILi16EEENSV_INSB_IJNSC_ILi8EEESJ_EEENSB_IJSJ_SE_EEEEEEEvEENS14_INSA_23SM90_TMA_LOAD_MULTICASTES1F_vEEEENS_8epilogue10collective18CollectiveEpilogueINS1K_23Sm100TmaWarpSpecializedILi4ELi2ELi16ELb1ELb0EEEJSL_NSB_IJNSV_ISH_SE_EENSV_ISJ_SE_EEEEESM_NSB_IJNSB_IJlllEEESE_SX_EEESM_S1T_NS1K_6fusion15FusionCallbacksIS1O_NS1U_17LinearCombinationISM_fSM_fLNS_15FloatRoundStyleE2EEESL_S1R_JEEENSA_5SM1004TMEM4LOAD26SM100_TMEM_LOAD_16dp256b4xES15_S1F_NSA_17SM75_U32x4_LDSM_NENSA_21SM90_TMA_STORE_IM2COLES1F_NSA_17SM90_U32x4_STSM_NENSA_39AutoVectorizingCopyWithAssumedAlignmentILi128EEEEEEvvEEEEvNT_6ParamsE --------------------------
	.section	.nv.shared._ZN7cutlass13device_kernelINS_4conv6kernel13ConvUniversalINS1_16ConvProblemShapeILNS1_8OperatorE0ELi2EEENS1_10collective14CollectiveConvINS1_47MainloopSm100TmaUmmaWarpSpecializedImplicitGemmILS5_0ELi17ELi2ELi1ELi2EN4cute5tupleIJNSA_1CILi2EEENSC_ILi1EEESE_EEEEENSB_IJNSC_ILi64EEENSC_ILi128EEENSB_IJNSC_ILi32EEEEEEEEENS_6half_tESM_NSA_8TiledMMAINSA_8MMA_AtomIJNSA_20SM100_MMA_F16BF16_SSISM_SM_fLi64ELi128ELNSA_4UMMA5MajorE0ELSR_0ELNSQ_7ScaleInE0ELSS_0EEEEEENSA_6LayoutINSB_IJSE_SE_SE_EEENSB_IJNSC_ILi0EEESX_SX_EEEEENSB_IJNSA_10UnderscoreES10_S10_EEEEENS7_6detail27Sm100ImplicitGemmTileTraitsINSA_20SM90_TMA_LOAD_IM2COLENSA_14ComposedLayoutINSA_7SwizzleILi2ELi4ELi3EEENSA_18smem_ptr_flag_bitsILi16EEENSV_INSB_IJNSC_ILi8EEESJ_EEENSB_IJSJ_SE_EEEEEEEvEENS14_INSA_23SM90_TMA_LOAD_MULTICASTES1F_vEEEENS_8epilogue10collective18CollectiveEpilogueINS1K_23Sm100TmaWarpSpecializedILi4ELi2ELi16ELb1ELb0EEEJSL_NSB_IJNSV_ISH_SE_EENSV_ISJ_SE_EEEEESM_NSB_IJNSB_IJlllEEESE_SX_EEESM_S1T_NS1K_6fusion15FusionCallbacksIS1O_NS1U_17LinearCombinationISM_fSM_fLNS_15FloatRoundStyleE2EEESL_S1R_JEEENSA_5SM1004TMEM4LOAD26SM100_TMEM_LOAD_16dp256b4xES15_S1F_NSA_17SM75_U32x4_LDSM_NENSA_21SM90_TMA_STORE_IM2COLES1F_NSA_17SM90_U32x4_STSM_NENSA_39AutoVectorizingCopyWithAssumedAlignmentILi128EEEEEEvvEEEEvNT_6ParamsE,"aw",@nobits
	.sectionflags	@""
	.align	16
	.zero		1024


//--------------------- .nv.shared.reserved.0     --------------------------
	.section	.nv.shared.reserved.0,"aw",@nobits
	.weak		__nv_reservedSMEM_offset_0_alias
	.size		__nv_reservedSMEM_offset_0_alias, 0, 64
	.other		__nv_reservedSMEM_offset_0_alias,@"STO_CUDA_RESERVED_SHARED STV_DEFAULT"
__nv_reservedSMEM_offset_0_alias:
	.zero		0
.nv.shared.reserved.0:
	.zero		64
	.weak		__nv_reservedSMEM_tcgen05_partition
	.type		__nv_reservedSMEM_tcgen05_partition,@object
	.size		__nv_reservedSMEM_tcgen05_partition,(.L_0 - __nv_reservedSMEM_tcgen05_partition)
__nv_reservedSMEM_tcgen05_partition:
	.zero		32
.L_0:


//--------------------- .nv.global                --------------------------
	.section	.nv.global,"aw",@nobits
.nv.global:
	.type		_ZN39_INTERNAL_8a038b94_4_k_cu_f747c5d5_38314cute1_E,@object
	.size		_ZN39_INTERNAL_8a038b94_4_k_cu_f747c5d5_38314cute1_E,(_ZN39_INTERNAL_8a038b94_4_k_cu_f747c5d5_38314cuda3std3__45__cpo6cbeginE - _ZN39_INTERNAL_8a038b94_4_k_cu_f747c5d5_38314cute1_E)
_ZN39_INTERNAL_8a038b94_4_k_cu_f747c5d5_38314cute1_E:
	.zero		1
	.type		_ZN39_INTERNAL_8a038b94_4_k_cu_f747c5d5_38314cuda3std3__45__cpo6cbeginE,@object
	.size		_ZN39_INTERNAL_8a038b94_4_k_cu_f747c5d5_38314cuda3std3__45__cpo6cbeginE,(_ZN39_INTERNAL_8a038b94_4_k_cu_f747c5d5_38314cuda3std3__48in_placeE - _ZN39_INTERNAL_8a038b94_4_k_cu_f747c5d5_38314cuda3std3__45__cpo6cbeginE)
_ZN39_INTERNAL_8a038b94_4_k_cu_f747c5d5_38314cuda3std3__45__cpo6cbeginE:
	.zero		1
	.type		_ZN39_INTERNAL_8a038b94_4_k_cu_f747c5d5_38314cuda3std3__48in_placeE,@object
	.size		_ZN39_INTERNAL_8a038b94_4_k_cu_f747c5d5_38314cuda3std3__48in_placeE,(_ZN39_INTERNAL_8a038b94_4_k_cu_f747c5d5_38314cuda3std6ranges3__45__cpo9iter_moveE - _ZN39_INTERNAL_8a038b94_4_k_cu_f747c5d5_38314cuda3std3__48in_placeE)
_ZN39_INTERNAL_8a038b94_4_k_cu_f747c5d5_38314cuda3std3__48in_placeE:
	.zero		1
	.type		_ZN39_INTERNAL_8a038b94_4_k_cu_f747c5d5_38314cuda3std6ranges3__45__cpo9iter_moveE,@object
	.size		_ZN39_INTERNAL_8a038b94_4_k_cu_f747c5d5_38314cuda3std6ranges3__45__cpo9iter_moveE,(_ZN39_INTERNAL_8a038b94_4_k_cu_f747c5d5_38314cuda3std3__45__cpo5beginE - _ZN39_INTERNAL_8a038b94_4_k_cu_f747c5d5_38314cuda3std6ranges3__45__cpo9iter_moveE)
_ZN39_INTERNAL_8a038b94_4_k_cu_f747c5d5_38314cuda3std6ranges3__45__cpo9iter_moveE:
	.zero		1
	.type		_ZN39_INTERNAL_8a038b94_4_k_cu_f747c5d5_38314cuda3std3__45__cpo5beginE,@object
	.size		_ZN39_INTERNAL_8a038b94_4_k_cu_f747c5d5_38314cuda3std3__45__cpo5beginE,(_ZN39_INTERNAL_8a038b94_4_k_cu_f747c5d5_38314cuda3std3__441_GLOBAL__N__8a038b94_4_k_cu_f747c5d5_38316ignoreE - _ZN39_INTERNAL_8a038b94_4_k_cu_f747c5d5_38314cuda3std3__45__cpo5beginE)
_ZN39_INTERNAL_8a038b94_4_k_cu_f747c5d5_38314cuda3std3__45__cpo5beginE:
	.zero		1
	.type		_ZN39_INTERNAL_8a038b94_4_k_cu_f747c5d5_38314cuda3std3__441_GLOBAL__N__8a038b94_4_k_cu_f747c5d5_38316ignoreE,@object
	.size		_ZN39_INTERNAL_8a038b94_4_k_cu_f747c5d5_38314cuda3std3__441_GLOBAL__N__8a038b94_4_k_cu_f747c5d5_38316ignoreE,(_ZN39_INTERNAL_8a038b94_4_k_cu_f747c5d5_38314cute7productE - _ZN39_INTERNAL_8a038b94_4_k_cu_f747c5d5_38314cuda3std3__441_GLOBAL__N__8a038b94_4_k_cu_f747c5d5_38316ignoreE)
_ZN39_INTERNAL_8a038b94_4_k_cu_f747c5d5_38314cuda3std3__441_GLOBAL__N__8a038b94_4_k_cu_f747c5d5_38316ignoreE:
	.zero		1
	.type		_ZN39_INTERNAL_8a038b94_4_k_cu_f747c5d5_38314cute7productE,@object
	.size		_ZN39_INTERNAL_8a038b94_4_k_cu_f747c5d5_38314cute7productE,(_ZN39_INTERNAL_8a038b94_4_k_cu_f747c5d5_38314cuda3std3__45__cpo3endE - _ZN39_INTERNAL_8a038b94_4_k_cu_f747c5d5_38314cute7productE)
_ZN39_INTERNAL_8a038b94_4_k_cu_f747c5d5_38314cute7productE:
	.zero		1
	.type		_ZN39_INTERNAL_8a038b94_4_k_cu_f747c5d5_38314cuda3std3__45__cpo3endE,@object
	.size		_ZN39_INTERNAL_8a038b94_4_k_cu_f747c5d5_38314cuda3std3__45__cpo3endE,(_ZN39_INTERNAL_8a038b94_4_k_cu_f747c5d5_38314cuda3std3__419piecewise_constructE - _ZN39_INTERNAL_8a038b94_4_k_cu_f747c5d5_38314cuda3std3__45__cpo3endE)
_ZN39_INTERNAL_8a038b94_4_k_cu_f747c5d5_38314cuda3std3__45__cpo3endE:
	.zero		1
	.type		_ZN39_INTERNAL_8a038b94_4_k_cu_f747c5d5_38314cuda3std3__419piecewise_constructE,@object
	.size		_ZN39_INTERNAL_8a038b94_4_k_cu_f747c5d5_38314cuda3std3__419piecewise_constructE,(_ZN39_INTERNAL_8a038b94_4_k_cu_f747c5d5_38314cuda3std3__45__cpo4cendE - _ZN39_INTERNAL_8a038b94_4_k_cu_f747c5d5_38314cuda3std3__419piecewise_constructE)
_ZN39_INTERNAL_8a038b94_4_k_cu_f747c5d5_38314cuda3std3__419piecewise_constructE:
	.zero		1
	.type		_ZN39_INTERNAL_8a038b94_4_k_cu_f747c5d5_38314cuda3std3__45__cpo4cendE,@object
	.size		_ZN39_INTERNAL_8a038b94_4_k_cu_f747c5d5_38314cuda3std3__45__cpo4cendE,(_ZN39_INTERNAL_8a038b94_4_k_cu_f747c5d5_38314cuda3std6ranges3__45__cpo4swapE - _ZN39_INTERNAL_8a038b94_4_k_cu_f747c5d5_38314cuda3std3__45__cpo4cendE)
_ZN39_INTERNAL_8a038b94_4_k_cu_f747c5d5_38314cuda3std3__45__cpo4cendE:
	.zero		1
	.type		_ZN39_INTERNAL_8a038b94_4_k_cu_f747c5d5_38314cuda3std6ranges3__45__cpo4swapE,@object
	.size		_ZN39_INTERNAL_8a038b94_4_k_cu_f747c5d5_38314cuda3std6ranges3__45__cpo4swapE,(.L_10 - _ZN39_INTERNAL_8a038b94_4_k_cu_f747c5d5_38314cuda3std6ranges3__45__cpo4swapE)
_ZN39_INTERNAL_8a038b94_4_k_cu_f747c5d5_38314cuda3std6ranges3__45__cpo4swapE:
	.zero		1
.L_10:


//--------------------- .nv.constant0._ZN7cutlass13device_kernelINS_4conv6kernel13ConvUniversalINS1_16ConvProblemShapeILNS1_8OperatorE0ELi2EEENS1_10collective14CollectiveConvINS1_47MainloopSm100TmaUmmaWarpSpecializedImplicitGemmILS5_0ELi17ELi2ELi1ELi2EN4cute5tupleIJNSA_1CILi2EEENSC_ILi1EEESE_EEEEENSB_IJNSC_ILi64EEENSC_ILi128EEENSB_IJNSC_ILi32EEEEEEEEENS_6half_tESM_NSA_8TiledMMAINSA_8MMA_AtomIJNSA_20SM100_MMA_F16BF16_SSISM_SM_fLi64ELi128ELNSA_4UMMA5MajorE0ELSR_0ELNSQ_7ScaleInE0ELSS_0EEEEEENSA_6LayoutINSB_IJSE_SE_SE_EEENSB_IJNSC_ILi0EEESX_SX_EEEEENSB_IJNSA_10UnderscoreES10_S10_EEEEENS7_6detail27Sm100ImplicitGemmTileTraitsINSA_20SM90_TMA_LOAD_IM2COLENSA_14ComposedLayoutINSA_7SwizzleILi2ELi4ELi3EEENSA_18smem_ptr_flag_bitsILi16EEENSV_INSB_IJNSC_ILi8EEESJ_EEENSB_IJSJ_SE_EEEEEEEvEENS14_INSA_23SM90_TMA_LOAD_MULTICASTES1F_vEEEENS_8epilogue10collective18CollectiveEpilogueINS1K_23Sm100TmaWarpSpecializedILi4ELi2ELi16ELb1ELb0EEEJSL_NSB_IJNSV_ISH_SE_EENSV_ISJ_SE_EEEEESM_NSB_IJNSB_IJlllEEESE_SX_EEESM_S1T_NS1K_6fusion15FusionCallbacksIS1O_NS1U_17LinearCombinationISM_fSM_fLNS_15FloatRoundStyleE2EEESL_S1R_JEEENSA_5SM1004TMEM4LOAD26SM100_TMEM_LOAD_16dp256b4xES15_S1F_NSA_17SM75_U32x4_LDSM_NENSA_21SM90_TMA_STORE_IM2COLES1F_NSA_17SM90_U32x4_STSM_NENSA_39AutoVectorizingCopyWithAssumedAlignmentILi128EEEEEEvvEEEEvNT_6ParamsE --------------------------
	.section	.nv.constant0._ZN7cutlass13device_kernelINS_4conv6kernel13ConvUniversalINS1_16ConvProblemShapeILNS1_8OperatorE0ELi2EEENS1_10collective14CollectiveConvINS1_47MainloopSm100TmaUmmaWarpSpecializedImplicitGemmILS5_0ELi17ELi2ELi1ELi2EN4cute5tupleIJNSA_1CILi2EEENSC_ILi1EEESE_EEEEENSB_IJNSC_ILi64EEENSC_ILi128EEENSB_IJNSC_ILi32EEEEEEEEENS_6half_tESM_NSA_8TiledMMAINSA_8MMA_AtomIJNSA_20SM100_MMA_F16BF16_SSISM_SM_fLi64ELi128ELNSA_4UMMA5MajorE0ELSR_0ELNSQ_7ScaleInE0ELSS_0EEEEEENSA_6LayoutINSB_IJSE_SE_SE_EEENSB_IJNSC_ILi0EEESX_SX_EEEEENSB_IJNSA_10UnderscoreES10_S10_EEEEENS7_6detail27Sm100ImplicitGemmTileTraitsINSA_20SM90_TMA_LOAD_IM2COLENSA_14ComposedLayoutINSA_7SwizzleILi2ELi4ELi3EEENSA_18smem_ptr_flag_bitsILi16EEENSV_INSB_IJNSC_ILi8EEESJ_EEENSB_IJSJ_SE_EEEEEEEvEENS14_INSA_23SM90_TMA_LOAD_MULTICASTES1F_vEEEENS_8epilogue10collective18CollectiveEpilogueINS1K_23Sm100TmaWarpSpecializedILi4ELi2ELi16ELb1ELb0EEEJSL_NSB_IJNSV_ISH_SE_EENSV_ISJ_SE_EEEEESM_NSB_IJNSB_IJlllEEESE_SX_EEESM_S1T_NS1K_6fusion15FusionCallbacksIS1O_NS1U_17LinearCombinationISM_fSM_fLNS_15FloatRoundStyleE2EEESL_S1R_JEEENSA_5SM1004TMEM4LOAD26SM100_TMEM_LOAD_16dp256b4xES15_S1F_NSA_17SM75_U32x4_LDSM_NENSA_21SM90_TMA_STORE_IM2COLES1F_NSA_17SM90_U32x4_STSM_NENSA_39AutoVectorizingCopyWithAssumedAlignmentILi128EEEEEEvvEEEEvNT_6ParamsE,"a",@progbits
	.sectionflags	@""
	.align	4
.nv.constant0._ZN7cutlass13device_kernelINS_4conv6kernel13ConvUniversalINS1_16ConvProblemShapeILNS1_8OperatorE0ELi2EEENS1_10collective14CollectiveConvINS1_47MainloopSm100TmaUmmaWarpSpecializedImplicitGemmILS5_0ELi17ELi2ELi1ELi2EN4cute5tupleIJNSA_1CILi2EEENSC_ILi1EEESE_EEEEENSB_IJNSC_ILi64EEENSC_ILi128EEENSB_IJNSC_ILi32EEEEEEEEENS_6half_tESM_NSA_8TiledMMAINSA_8MMA_AtomIJNSA_20SM100_MMA_F16BF16_SSISM_SM_fLi64ELi128ELNSA_4UMMA5MajorE0ELSR_0ELNSQ_7ScaleInE0ELSS_0EEEEEENSA_6LayoutINSB_IJSE_SE_SE_EEENSB_IJNSC_ILi0EEESX_SX_EEEEENSB_IJNSA_10UnderscoreES10_S10_EEEEENS7_6detail27Sm100ImplicitGemmTileTraitsINSA_20SM90_TMA_LOAD_IM2COLENSA_14ComposedLayoutINSA_7SwizzleILi2ELi4ELi3EEENSA_18smem_ptr_flag_bitsILi16EEENSV_INSB_IJNSC_ILi8EEESJ_EEENSB_IJSJ_SE_EEEEEEEvEENS14_INSA_23SM90_TMA_LOAD_MULTICASTES1F_vEEEENS_8epilogue10collective18CollectiveEpilogueINS1K_23Sm100TmaWarpSpecializedILi4ELi2ELi16ELb1ELb0EEEJSL_NSB_IJNSV_ISH_SE_EENSV_ISJ_SE_EEEEESM_NSB_IJNSB_IJlllEEESE_SX_EEESM_S1T_NS1K_6fusion15FusionCallbacksIS1O_NS1U_17LinearCombinationISM_fSM_fLNS_15FloatRoundStyleE2EEESL_S1R_JEEENSA_5SM1004TMEM4LOAD26SM100_TMEM_LOAD_16dp256b4xES15_S1F_NSA_17SM75_U32x4_LDSM_NENSA_21SM90_TMA_STORE_IM2COLES1F_NSA_17SM90_U32x4_STSM_NENSA_39AutoVectorizingCopyWithAssumedAlignmentILi128EEEEEEvvEEEEvNT_6ParamsE:
	.zero		2944


//--------------------- SYMBOLS --------------------------

	.type		.nv.reservedSmem.offset0,@object
	.size		.nv.reservedSmem.offset0,0x4
	.type		.nv.reservedSmem.cap,@object
	.size		.nv.reservedSmem.cap,0x4
	.type		__assertfail,@function
